// auto-generated by cutlass_sweep.gemm — config: {"arch": "sm_90", "cluster_m": 1, "cluster_n": 2, "dtype": "e5m2", "stages": 0, "tile_k": 32, "tile_m": 128, "tile_n": 256}
#include "cutlass/cutlass.h"
#include "cutlass/gemm/collective/collective_builder.hpp"
#include "cutlass/gemm/device/gemm_universal_adapter.h"
#include "cutlass/gemm/kernel/gemm_universal.hpp"
#include "cutlass/epilogue/collective/collective_builder.hpp"

using ElemA = cutlass::float_e5m2_t;
using ElemB = cutlass::float_e5m2_t;
using ElemCD = cutlass::float_e5m2_t;
using Acc  = float;
using TileShape    = cute::Shape<cute::_128, cute::_256, cute::_32>;
using ClusterShape = cute::Shape<cute::_1, cute::_2, cute::_1>;

using CollectiveEpilogue = typename cutlass::epilogue::collective::CollectiveBuilder<
    cutlass::arch::Sm90, cutlass::arch::OpClassTensorOp,
    TileShape, ClusterShape,
    cutlass::epilogue::collective::EpilogueTileAuto,
    Acc, Acc,
    ElemCD, cutlass::layout::RowMajor, 128 / cutlass::sizeof_bits<ElemCD>::value,
    ElemCD, cutlass::layout::RowMajor, 128 / cutlass::sizeof_bits<ElemCD>::value,
    cutlass::epilogue::collective::EpilogueScheduleAuto
  >::CollectiveOp;

using CollectiveMainloop = typename cutlass::gemm::collective::CollectiveBuilder<
    cutlass::arch::Sm90, cutlass::arch::OpClassTensorOp,
    ElemA, cutlass::layout::RowMajor, 128 / cutlass::sizeof_bits<ElemA>::value,
    ElemB, cutlass::layout::ColumnMajor, 128 / cutlass::sizeof_bits<ElemB>::value,
    Acc,
    TileShape, ClusterShape,
    cutlass::gemm::collective::StageCountAutoCarveout<static_cast<int>(sizeof(typename CollectiveEpilogue::SharedStorage))>,
    cutlass::gemm::collective::KernelScheduleAuto
  >::CollectiveOp;

using GemmKernel = cutlass::gemm::kernel::GemmUniversal<
    cute::Shape<int,int,int,int>,
    CollectiveMainloop,
    CollectiveEpilogue
>;
using Gemm = cutlass::gemm::device::GemmUniversalAdapter<GemmKernel>;

// Force the device kernel symbol into the cubin without needing a host main.
auto* _anchor = &cutlass::device_kernel<GemmKernel>;


// ===== COMPILED SASS (sm_90a) =====

	.target	sm_90a

	.elftype	@"ET_EXEC"


//--------------------- .note.nv.tkinfo           --------------------------
	.section	.note.nv.tkinfo,"",@"SHT_NOTE"
	.sectionflags	@"SHF_NOTE_NV_TKINFO"
	.tkinfo
        /*0018*/ 	.word	0x00000002
        /*0030*/ 	.string	""
        /*0030*/ 	.string	"ptxas"
        /*0030*/ 	.string	"Cuda compilation tools, release 13.0, V13.0.88"
        /*0030*/ 	.string	"Build cuda_13.0.r13.0/compiler.36424714_0"
        /*0030*/ 	.string	"-arch sm_90a -m 64 "



//--------------------- .note.nv.cuinfo           --------------------------
	.section	.note.nv.cuinfo,"",@"SHT_NOTE"
	.sectionflags	@"SHF_NOTE_NV_CUINFO"
        /*0018*/ 	.short	0x0002
        /*001a*/ 	.short	0x005a
        /*001c*/ 	.short	0x0082
	.zero		2


//--------------------- .nv.info                  --------------------------
	.section	.nv.info,"",@"SHT_CUDA_INFO"
	.align	4


	//----- nvinfo : EIATTR_REGCOUNT
	.align		4
        /*0000*/ 	.byte	0x04, 0x2f
        /*0002*/ 	.short	(.L_12 - .L_11)
	.align		4
.L_11:
        /*0004*/ 	.word	index@(_ZN7cutlass13device_kernelINS_4gemm6kernel13GemmUniversalIN4cute5tupleIJiiiiEEENS1_10collective13CollectiveMmaINS1_37MainloopSm90TmaGmmaWarpSpecializedFP8ILi18ENS5_IJNS4_1CILi1EEENSA_ILi2EEESB_EEENS1_35KernelTmaWarpSpecializedCooperativeEEENS5_IJNSA_ILi128EEENSA_ILi256EEENSA_ILi32EEEEEENS_12float_e5m2_tENS5_IJlSB_lEEESK_SL_NS4_8TiledMMAINS4_8MMA_AtomIJNS4_4SM904GMMA31MMA_64x256x32_F32E5M2E5M2_SS_TNILNSP_7ScaleInE1ELSR_1EEEEEENS4_6LayoutINS5_IJSC_SB_SB_EEENS5_IJSB_NSA_ILi0EEESW_EEEEENS5_IJNS4_10UnderscoreESZ_SZ_EEEEENS4_23SM90_TMA_LOAD_MULTICASTENS4_14ComposedLayoutINS4_7SwizzleILi1ELi4ELi3EEENS4_18smem_ptr_flag_bitsILi8EEENSU_INS5_IJNSA_ILi8EEESI_EEENS5_IJSI_SB_EEEEEEEvNS4_8identityENS4_13SM90_TMA_LOADES1C_vS1D_EENS_8epilogue10collective6detail29Sm90TmaWarpSpecializedAdapterINS1H_15DefaultEpilogueISK_SL_SL_NS1G_6thread17LinearCombinationISK_Li1EffLNS1L_9ScaleType4KindE0ELNS_15FloatRoundStyleE2ESK_EENS1_15EpilogueDefaultEEEEEvvEEEEvNT_6ParamsE)
        /*0008*/ 	.word	0x000000a8


	//----- nvinfo : EIATTR_FRAME_SIZE
	.align		4
.L_12:
        /*000c*/ 	.byte	0x04, 0x11
        /*000e*/ 	.short	(.L_14 - .L_13)
	.align		4
.L_13:
        /*0010*/ 	.word	index@(_ZN7cutlass13device_kernelINS_4gemm6kernel13GemmUniversalIN4cute5tupleIJiiiiEEENS1_10collective13CollectiveMmaINS1_37MainloopSm90TmaGmmaWarpSpecializedFP8ILi18ENS5_IJNS4_1CILi1EEENSA_ILi2EEESB_EEENS1_35KernelTmaWarpSpecializedCooperativeEEENS5_IJNSA_ILi128EEENSA_ILi256EEENSA_ILi32EEEEEENS_12float_e5m2_tENS5_IJlSB_lEEESK_SL_NS4_8TiledMMAINS4_8MMA_AtomIJNS4_4SM904GMMA31MMA_64x256x32_F32E5M2E5M2_SS_TNILNSP_7ScaleInE1ELSR_1EEEEEENS4_6LayoutINS5_IJSC_SB_SB_EEENS5_IJSB_NSA_ILi0EEESW_EEEEENS5_IJNS4_10UnderscoreESZ_SZ_EEEEENS4_23SM90_TMA_LOAD_MULTICASTENS4_14ComposedLayoutINS4_7SwizzleILi1ELi4ELi3EEENS4_18smem_ptr_flag_bitsILi8EEENSU_INS5_IJNSA_ILi8EEESI_EEENS5_IJSI_SB_EEEEEEEvNS4_8identityENS4_13SM90_TMA_LOADES1C_vS1D_EENS_8epilogue10collective6detail29Sm90TmaWarpSpecializedAdapterINS1H_15DefaultEpilogueISK_SL_SL_NS1G_6thread17LinearCombinationISK_Li1EffLNS1L_9ScaleType4KindE0ELNS_15FloatRoundStyleE2ESK_EENS1_15EpilogueDefaultEEEEEvvEEEEvNT_6ParamsE)
        /*0014*/ 	.word	0x00000100


	//----- nvinfo : EIATTR_MIN_STACK_SIZE
	.align		4
.L_14:
        /*0018*/ 	.byte	0x04, 0x12
        /*001a*/ 	.short	(.L_16 - .L_15)
	.align		4
.L_15:
        /*001c*/ 	.word	index@(_ZN7cutlass13device_kernelINS_4gemm6kernel13GemmUniversalIN4cute5tupleIJiiiiEEENS1_10collective13CollectiveMmaINS1_37MainloopSm90TmaGmmaWarpSpecializedFP8ILi18ENS5_IJNS4_1CILi1EEENSA_ILi2EEESB_EEENS1_35KernelTmaWarpSpecializedCooperativeEEENS5_IJNSA_ILi128EEENSA_ILi256EEENSA_ILi32EEEEEENS_12float_e5m2_tENS5_IJlSB_lEEESK_SL_NS4_8TiledMMAINS4_8MMA_AtomIJNS4_4SM904GMMA31MMA_64x256x32_F32E5M2E5M2_SS_TNILNSP_7ScaleInE1ELSR_1EEEEEENS4_6LayoutINS5_IJSC_SB_SB_EEENS5_IJSB_NSA_ILi0EEESW_EEEEENS5_IJNS4_10UnderscoreESZ_SZ_EEEEENS4_23SM90_TMA_LOAD_MULTICASTENS4_14ComposedLayoutINS4_7SwizzleILi1ELi4ELi3EEENS4_18smem_ptr_flag_bitsILi8EEENSU_INS5_IJNSA_ILi8EEESI_EEENS5_IJSI_SB_EEEEEEEvNS4_8identityENS4_13SM90_TMA_LOADES1C_vS1D_EENS_8epilogue10collective6detail29Sm90TmaWarpSpecializedAdapterINS1H_15DefaultEpilogueISK_SL_SL_NS1G_6thread17LinearCombinationISK_Li1EffLNS1L_9ScaleType4KindE0ELNS_15FloatRoundStyleE2ESK_EENS1_15EpilogueDefaultEEEEEvvEEEEvNT_6ParamsE)
        /*0020*/ 	.word	0x00000100
.L_16:


//--------------------- .nv.compat                --------------------------
	.section	.nv.compat,"",@"SHT_CUDA_COMPAT_INFO"
	.align	4
        /*0000*/ 	.byte	0x02, 0x09, 0x01, 0x00, 0x02, 0x02, 0x04, 0x00, 0x02, 0x05, 0x05, 0x00, 0x03, 0x07, 0x01, 0x01
        /*0010*/ 	.byte	0x02, 0x03, 0x01, 0x00, 0x02, 0x06, 0x01, 0x00, 0x04, 0x0b, 0x08, 0x00, 0x00, 0x00, 0x00, 0x00
        /*0020*/ 	.byte	0x00, 0x00, 0x00, 0x00


//--------------------- .nv.info._ZN7cutlass13device_kernelINS_4gemm6kernel13GemmUniversalIN4cute5tupleIJiiiiEEENS1_10collective13CollectiveMmaINS1_37MainloopSm90TmaGmmaWarpSpecializedFP8ILi18ENS5_IJNS4_1CILi1EEENSA_ILi2EEESB_EEENS1_35KernelTmaWarpSpecializedCooperativeEEENS5_IJNSA_ILi128EEENSA_ILi256EEENSA_ILi32EEEEEENS_12float_e5m2_tENS5_IJlSB_lEEESK_SL_NS4_8TiledMMAINS4_8MMA_AtomIJNS4_4SM904GMMA31MMA_64x256x32_F32E5M2E5M2_SS_TNILNSP_7ScaleInE1ELSR_1EEEEEENS4_6LayoutINS5_IJSC_SB_SB_EEENS5_IJSB_NSA_ILi0EEESW_EEEEENS5_IJNS4_10UnderscoreESZ_SZ_EEEEENS4_23SM90_TMA_LOAD_MULTICASTENS4_14ComposedLayoutINS4_7SwizzleILi1ELi4ELi3EEENS4_18smem_ptr_flag_bitsILi8EEENSU_INS5_IJNSA_ILi8EEESI_EEENS5_IJSI_SB_EEEEEEEvNS4_8identityENS4_13SM90_TMA_LOADES1C_vS1D_EENS_8epilogue10collective6detail29Sm90TmaWarpSpecializedAdapterINS1H_15DefaultEpilogueISK_SL_SL_NS1G_6thread17LinearCombinationISK_Li1EffLNS1L_9ScaleType4KindE0ELNS_15FloatRoundStyleE2ESK_EENS1_15EpilogueDefaultEEEEEvvEEEEvNT_6ParamsE --------------------------
	.section	.nv.info._ZN7cutlass13device_kernelINS_4gemm6kernel13GemmUniversalIN4cute5tupleIJiiiiEEENS1_10collective13CollectiveMmaINS1_37MainloopSm90TmaGmmaWarpSpecializedFP8ILi18ENS5_IJNS4_1CILi1EEENSA_ILi2EEESB_EEENS1_35KernelTmaWarpSpecializedCooperativeEEENS5_IJNSA_ILi128EEENSA_ILi256EEENSA_ILi32EEEEEENS_12float_e5m2_tENS5_IJlSB_lEEESK_SL_NS4_8TiledMMAINS4_8MMA_AtomIJNS4_4SM904GMMA31MMA_64x256x32_F32E5M2E5M2_SS_TNILNSP_7ScaleInE1ELSR_1EEEEEENS4_6LayoutINS5_IJSC_SB_SB_EEENS5_IJSB_NSA_ILi0EEESW_EEEEENS5_IJNS4_10UnderscoreESZ_SZ_EEEEENS4_23SM90_TMA_LOAD_MULTICASTENS4_14ComposedLayoutINS4_7SwizzleILi1ELi4ELi3EEENS4_18smem_ptr_flag_bitsILi8EEENSU_INS5_IJNSA_ILi8EEESI_EEENS5_IJSI_SB_EEEEEEEvNS4_8identityENS4_13SM90_TMA_LOADES1C_vS1D_EENS_8epilogue10collective6detail29Sm90TmaWarpSpecializedAdapterINS1H_15DefaultEpilogueISK_SL_SL_NS1G_6thread17LinearCombinationISK_Li1EffLNS1L_9ScaleType4KindE0ELNS_15FloatRoundStyleE2ESK_EENS1_15EpilogueDefaultEEEEEvvEEEEvNT_6ParamsE,"",@"SHT_CUDA_INFO"
	.sectionflags	@""
	.align	4


	//----- nvinfo : EIATTR_CUDA_API_VERSION
	.align		4
        /*0000*/ 	.byte	0x04, 0x37
        /*0002*/ 	.short	(.L_18 - .L_17)
.L_17:
        /*0004*/ 	.word	0x00000082


	//----- nvinfo : EIATTR_KPARAM_INFO
	.align		4
.L_18:
        /*0008*/ 	.byte	0x04, 0x17
        /*000a*/ 	.short	(.L_20 - .L_19)
.L_19:
        /*000c*/ 	.word	0x00000000
        /*0010*/ 	.short	0x0000
        /*0012*/ 	.short	0x0070
        /*0014*/ 	.byte	0x00, 0xf0, 0x01, 0x10


	//----- nvinfo : EIATTR_SPARSE_MMA_MASK
	.align		4
.L_20:
        /*0018*/ 	.byte	0x03, 0x50
        /*001a*/ 	.short	0x0000


	//----- nvinfo : EIATTR_MAXREG_COUNT
	.align		4
        /*001c*/ 	.byte	0x03, 0x1b
        /*001e*/ 	.short	0x00a8


	//----- nvinfo : EIATTR_NUM_BARRIERS
	.align		4
        /*0020*/ 	.byte	0x02, 0x4c
        /*0022*/ 	.byte	0x01
	.zero		1


	//----- nvinfo : EIATTR_ANNOTATIONS
	.align		4
        /*0024*/ 	.byte	0x04, 0x55
        /*0026*/ 	.short	(.L_22 - .L_21)


	//   ....[0]....
.L_21:
        /*0028*/ 	.word	0x00000001
        /*002c*/ 	.byte	0x60, 0x08, 0x00, 0x00, 0x01, 0x00, 0x00, 0x00, 0x90, 0x0a, 0x00, 0x00, 0x01, 0x00, 0x00, 0x00
        /* <DEDUP_REMOVED lines=195> */
        /*0c6c*/ 	.byte	0x30, 0x0b, 0x01, 0x00, 0x01, 0x00, 0x00, 0x00, 0x80, 0x0b, 0x01, 0x00


	//----- nvinfo : EIATTR_MERCURY_ISA_VERSION
	.align		4
.L_22:
        /*0c78*/ 	.byte	0x03, 0x5f
        /*0c7a*/ 	.short	0x0101


	//----- nvinfo : EIATTR_INT_WARP_WIDE_INSTR_OFFSETS
	.align		4
        /*0c7c*/ 	.byte	0x04, 0x31
        /*0c7e*/ 	.short	(.L_24 - .L_23)


	//   ....[0]....
.L_23:
        /*0c80*/ 	.word	0x00000720


	//   ....[1]....
        /*0c84*/ 	.word	0x00000740


	//   ....[2]....
        /*0c88*/ 	.word	0x00000890


	//----- nvinfo : EIATTR_COOP_GROUP_MASK_REGIDS
	.align		4
.L_24:
        /*0c8c*/ 	.byte	0x04, 0x29
        /*0c8e*/ 	.short	(.L_26 - .L_25)


	//   ....[0]....
.L_25:
        /*0c90*/ 	.word	0xffffffff


	//   ....[1]....
        /*0c94*/ 	.word	0xffffffff


	//   ....[2]....
        /*0c98*/ 	.word	0xffffffff


	//   ....[3]....
        /*0c9c*/ 	.word	0xffffffff


	//   ....[4]....
        /*0ca0*/ 	.word	0xffffffff


	//   ....[5]....
        /*0ca4*/ 	.word	0xffffffff


	//----- nvinfo : EIATTR_COOP_GROUP_INSTR_OFFSETS
	.align		4
.L_26:
        /*0ca8*/ 	.byte	0x04, 0x28
        /*0caa*/ 	.short	(.L_28 - .L_27)


	//   ....[0]....
.L_27:
        /*0cac*/ 	.word	0x00000070


	//   ....[1]....
        /*0cb0*/ 	.word	0x00000080


	//   ....[2]....
        /*0cb4*/ 	.word	0x000001a0


	//   ....[3]....
        /*0cb8*/ 	.word	0x000005b0


	//   ....[4]....
        /*0cbc*/ 	.word	0x000009a0


	//   ....[5]....
        /*0cc0*/ 	.word	0x00001720


	//----- nvinfo : EIATTR_REG_RECONFIG
	.align		4
.L_28:
        /*0cc4*/ 	.byte	0x01, 0x54
	.zero		2


	//----- nvinfo : EIATTR_MBARRIER_INSTR_OFFSETS
	.align		4
        /*0cc8*/ 	.byte	0x04, 0x39
        /*0cca*/ 	.short	(.L_30 - .L_29)


	//   ....[0]....
.L_29:
        /*0ccc*/ 	.word	0x00000340
        /*0cd0*/ 	.word	0x000000ff
        /*0cd4*/ 	.word	0x00000000
        /*0cd8*/ 	.short	0x0100
        /*0cda*/ 	.byte	0x09
	.zero		1


	//   ....[1]....
        /*0cdc*/ 	.word	0x00000350
        /*0ce0*/ 	.word	0x000000ff
        /*0ce4*/ 	.word	0x00000090
        /*0ce8*/ 	.short	0x0100
        /*0cea*/ 	.byte	0x09
	.zero		1


	//   ....[2]....
        /*0cec*/ 	.word	0x00000360
        /*0cf0*/ 	.word	0x000000ff
        /*0cf4*/ 	.word	0x00000008
        /*0cf8*/ 	.short	0x0100
        /*0cfa*/ 	.byte	0x09
	.zero		1


	//   ....[3]....
        /*0cfc*/ 	.word	0x00000370
        /*0d00*/ 	.word	0x000000ff
        /*0d04*/ 	.word	0x00000098
        /*0d08*/ 	.short	0x0100
        /*0d0a*/ 	.byte	0x09
	.zero		1


	//   ....[4]....
        /*0d0c*/ 	.word	0x00000380
        /*0d10*/ 	.word	0x000000ff
        /*0d14*/ 	.word	0x00000010
        /*0d18*/ 	.short	0x0100
        /*0d1a*/ 	.byte	0x09
	.zero		1


	//   ....[5]....
        /*0d1c*/ 	.word	0x00000390
        /*0d20*/ 	.word	0x000000ff
        /*0d24*/ 	.word	0x000000a0
        /*0d28*/ 	.short	0x0100
        /*0d2a*/ 	.byte	0x09
	.zero		1


	//   ....[6]....
        /*0d2c*/ 	.word	0x000003a0
        /*0d30*/ 	.word	0x000000ff
        /*0d34*/ 	.word	0x00000018
        /*0d38*/ 	.short	0x0100
        /*0d3a*/ 	.byte	0x09
	.zero		1


	//   ....[7]....
        /*0d3c*/ 	.word	0x000003b0
        /*0d40*/ 	.word	0x000000ff
        /*0d44*/ 	.word	0x000000a8
        /*0d48*/ 	.short	0x0100
        /*0d4a*/ 	.byte	0x09
	.zero		1


	//   ....[8]....
        /*0d4c*/ 	.word	0x000003c0
        /*0d50*/ 	.word	0x000000ff
        /*0d54*/ 	.word	0x00000020
        /*0d58*/ 	.short	0x0100
        /*0d5a*/ 	.byte	0x09
	.zero		1


	//   ....[9]....
        /*0d5c*/ 	.word	0x000003d0
        /*0d60*/ 	.word	0x000000ff
        /*0d64*/ 	.word	0x000000b0
        /*0d68*/ 	.short	0x0100
        /*0d6a*/ 	.byte	0x09
	.zero		1


	//   ....[10]....
        /*0d6c*/ 	.word	0x000003e0
        /*0d70*/ 	.word	0x000000ff
        /*0d74*/ 	.word	0x00000028
        /*0d78*/ 	.short	0x0100
        /*0d7a*/ 	.byte	0x09
	.zero		1


	//   ....[11]....
        /*0d7c*/ 	.word	0x000003f0
        /*0d80*/ 	.word	0x000000ff
        /*0d84*/ 	.word	0x000000b8
        /*0d88*/ 	.short	0x0100
        /*0d8a*/ 	.byte	0x09
	.zero		1


	//   ....[12]....
        /*0d8c*/ 	.word	0x00000400
        /*0d90*/ 	.word	0x000000ff
        /*0d94*/ 	.word	0x00000030
        /*0d98*/ 	.short	0x0100
        /*0d9a*/ 	.byte	0x09
	.zero		1


	//   ....[13]....
        /*0d9c*/ 	.word	0x00000410
        /*0da0*/ 	.word	0x000000ff
        /*0da4*/ 	.word	0x000000c0
        /*0da8*/ 	.short	0x0100
        /*0daa*/ 	.byte	0x09
	.zero		1


	//   ....[14]....
        /*0dac*/ 	.word	0x00000420
        /*0db0*/ 	.word	0x000000ff
        /*0db4*/ 	.word	0x00000038
        /*0db8*/ 	.short	0x0100
        /*0dba*/ 	.byte	0x09
	.zero		1


	//   ....[15]....
        /*0dbc*/ 	.word	0x00000430
        /*0dc0*/ 	.word	0x000000ff
        /*0dc4*/ 	.word	0x000000c8
        /*0dc8*/ 	.short	0x0100
        /*0dca*/ 	.byte	0x09
	.zero		1


	//   ....[16]....
        /*0dcc*/ 	.word	0x00000440
        /*0dd0*/ 	.word	0x000000ff
        /*0dd4*/ 	.word	0x00000040
        /*0dd8*/ 	.short	0x0100
        /*0dda*/ 	.byte	0x09
	.zero		1


	//   ....[17]....
        /*0ddc*/ 	.word	0x00000450
        /*0de0*/ 	.word	0x000000ff
        /*0de4*/ 	.word	0x000000d0
        /*0de8*/ 	.short	0x0100
        /*0dea*/ 	.byte	0x09
	.zero		1


	//   ....[18]....
        /*0dec*/ 	.word	0x00000460
        /*0df0*/ 	.word	0x000000ff
        /*0df4*/ 	.word	0x00000048
        /*0df8*/ 	.short	0x0100
        /*0dfa*/ 	.byte	0x09
	.zero		1


	//   ....[19]....
        /*0dfc*/ 	.word	0x00000470
        /*0e00*/ 	.word	0x000000ff
        /*0e04*/ 	.word	0x000000d8
        /*0e08*/ 	.short	0x0100
        /*0e0a*/ 	.byte	0x09
	.zero		1


	//   ....[20]....
        /*0e0c*/ 	.word	0x00000480
        /*0e10*/ 	.word	0x000000ff
        /*0e14*/ 	.word	0x00000050
        /*0e18*/ 	.short	0x0100
        /*0e1a*/ 	.byte	0x09
	.zero		1


	//   ....[21]....
        /*0e1c*/ 	.word	0x00000490
        /*0e20*/ 	.word	0x000000ff
        /*0e24*/ 	.word	0x000000e0
        /*0e28*/ 	.short	0x0100
        /*0e2a*/ 	.byte	0x09
	.zero		1


	//   ....[22]....
        /*0e2c*/ 	.word	0x000004a0
        /*0e30*/ 	.word	0x000000ff
        /*0e34*/ 	.word	0x00000058
        /*0e38*/ 	.short	0x0100
        /*0e3a*/ 	.byte	0x09
	.zero		1


	//   ....[23]....
        /*0e3c*/ 	.word	0x000004b0
        /*0e40*/ 	.word	0x000000ff
        /*0e44*/ 	.word	0x000000e8
        /*0e48*/ 	.short	0x0100
        /*0e4a*/ 	.byte	0x09
	.zero		1


	//   ....[24]....
        /*0e4c*/ 	.word	0x000004c0
        /*0e50*/ 	.word	0x000000ff
        /*0e54*/ 	.word	0x00000060
        /*0e58*/ 	.short	0x0100
        /*0e5a*/ 	.byte	0x09
	.zero		1


	//   ....[25]....
        /*0e5c*/ 	.word	0x000004d0
        /*0e60*/ 	.word	0x000000ff
        /*0e64*/ 	.word	0x000000f0
        /*0e68*/ 	.short	0x0100
        /*0e6a*/ 	.byte	0x09
	.zero		1


	//   ....[26]....
        /*0e6c*/ 	.word	0x000004e0
        /*0e70*/ 	.word	0x000000ff
        /*0e74*/ 	.word	0x00000068
        /*0e78*/ 	.short	0x0100
        /*0e7a*/ 	.byte	0x09
	.zero		1


	//   ....[27]....
        /*0e7c*/ 	.word	0x000004f0
        /*0e80*/ 	.word	0x000000ff
        /*0e84*/ 	.word	0x000000f8
        /*0e88*/ 	.short	0x0100
        /*0e8a*/ 	.byte	0x09
	.zero		1


	//   ....[28]....
        /*0e8c*/ 	.word	0x00000500
        /*0e90*/ 	.word	0x000000ff
        /*0e94*/ 	.word	0x00000070
        /*0e98*/ 	.short	0x0100
        /*0e9a*/ 	.byte	0x09
	.zero		1


	//   ....[29]....
        /*0e9c*/ 	.word	0x00000510
        /*0ea0*/ 	.word	0x000000ff
        /*0ea4*/ 	.word	0x00000100
        /*0ea8*/ 	.short	0x0100
        /*0eaa*/ 	.byte	0x09
	.zero		1


	//   ....[30]....
        /*0eac*/ 	.word	0x00000520
        /*0eb0*/ 	.word	0x000000ff
        /*0eb4*/ 	.word	0x00000078
        /*0eb8*/ 	.short	0x0100
        /*0eba*/ 	.byte	0x09
	.zero		1


	//   ....[31]....
        /*0ebc*/ 	.word	0x00000530
        /*0ec0*/ 	.word	0x000000ff
        /*0ec4*/ 	.word	0x00000108
        /*0ec8*/ 	.short	0x0100
        /*0eca*/ 	.byte	0x09
	.zero		1


	//   ....[32]....
        /*0ecc*/ 	.word	0x00000540
        /*0ed0*/ 	.word	0x000000ff
        /*0ed4*/ 	.word	0x00000080
        /*0ed8*/ 	.short	0x0100
        /*0eda*/ 	.byte	0x09
	.zero		1


	//   ....[33]....
        /*0edc*/ 	.word	0x00000550
        /*0ee0*/ 	.word	0x000000ff
        /*0ee4*/ 	.word	0x00000110
        /*0ee8*/ 	.short	0x0100
        /*0eea*/ 	.byte	0x09
	.zero		1


	//   ....[34]....
        /*0eec*/ 	.word	0x00000560
        /*0ef0*/ 	.word	0x000000ff
        /*0ef4*/ 	.word	0x00000088
        /*0ef8*/ 	.short	0x0100
        /*0efa*/ 	.byte	0x09
	.zero		1


	//   ....[35]....
        /*0efc*/ 	.word	0x00000570
        /*0f00*/ 	.word	0x000000ff
        /*0f04*/ 	.word	0x00000118
        /*0f08*/ 	.short	0x0100
        /*0f0a*/ 	.byte	0x09
	.zero		1


	//   ....[36]....
        /*0f0c*/ 	.word	0x00000920
        /*0f10*/ 	.word	0x000000ff
        /*0f14*/ 	.word	0x00000130
        /*0f18*/ 	.short	0x0100
        /*0f1a*/ 	.byte	0x06
	.zero		1


	//   ....[37]....
        /*0f1c*/ 	.word	0x00000950
        /*0f20*/ 	.word	0x000000ff
        /*0f24*/ 	.word	0x00000138
        /*0f28*/ 	.short	0x0100
        /*0f2a*/ 	.byte	0x06
	.zero		1


	//   ....[38]....
        /*0f2c*/ 	.word	0x00001f30
        /*0f30*/ 	.word	0x000000ff
        /*0f34*/ 	.word	0x00000000
        /*0f38*/ 	.short	0x010a
        /*0f3a*/ 	.byte	0x06
	.zero		1


	//   ....[39]....
        /*0f3c*/ 	.word	0x00001f70
        /*0f40*/ 	.word	0x000000ff
        /*0f44*/ 	.word	0x00000000
        /*0f48*/ 	.short	0x010a
        /*0f4a*/ 	.byte	0x06
	.zero		1


	//   ....[40]....
        /*0f4c*/ 	.word	0x00003130
        /*0f50*/ 	.word	0x000000ff
        /*0f54*/ 	.word	0x00000000
        /*0f58*/ 	.short	0x010a
        /*0f5a*/ 	.byte	0x09
	.zero		1


	//   ....[41]....
        /*0f5c*/ 	.word	0x00003170
        /*0f60*/ 	.word	0x000000ff
        /*0f64*/ 	.word	0x00000000
        /*0f68*/ 	.short	0x010a
        /*0f6a*/ 	.byte	0x09
	.zero		1


	//   ....[42]....
        /*0f6c*/ 	.word	0x00004180
        /*0f70*/ 	.word	0x000000e5
        /*0f74*/ 	.word	0x00000000
        /*0f78*/ 	.short	0x0101
        /*0f7a*/ 	.byte	0x3f
	.zero		1


	//   ....[43]....
        /*0f7c*/ 	.word	0x00005370
        /*0f80*/ 	.word	0x00000018
        /*0f84*/ 	.word	0x00000000
        /*0f88*/ 	.short	0x0101
        /*0f8a*/ 	.byte	0x3f
	.zero		1


	//   ....[44]....
        /*0f8c*/ 	.word	0x0000f5a0
        /*0f90*/ 	.word	0x0000000d
        /*0f94*/ 	.word	0x00000090
        /*0f98*/ 	.short	0x010a
        /*0f9a*/ 	.byte	0x3f
	.zero		1


	//   ....[45]....
        /*0f9c*/ 	.word	0x0000f970
        /*0fa0*/ 	.word	0x00000005
        /*0fa4*/ 	.word	0x00000138
        /*0fa8*/ 	.short	0x0101
        /*0faa*/ 	.byte	0x3f
	.zero		1


	//   ....[46]....
        /*0fac*/ 	.word	0x000100f0
        /*0fb0*/ 	.word	0x00000007
        /*0fb4*/ 	.word	0x00000000
        /*0fb8*/ 	.short	0x010a
        /*0fba*/ 	.byte	0x3f
	.zero		1


	//   ....[47]....
        /*0fbc*/ 	.word	0x00010170
        /*0fc0*/ 	.word	0x00000008
        /*0fc4*/ 	.word	0x00000000
        /*0fc8*/ 	.short	0x010a
        /*0fca*/ 	.byte	0x3f
	.zero		1


	//   ....[48]....
        /*0fcc*/ 	.word	0x00010200
        /*0fd0*/ 	.word	0x00000009
        /*0fd4*/ 	.word	0x00000000
        /*0fd8*/ 	.short	0x010a
        /*0fda*/ 	.byte	0x3f
	.zero		1


	//   ....[49]....
        /*0fdc*/ 	.word	0x00010290
        /*0fe0*/ 	.word	0x00000008
        /*0fe4*/ 	.word	0x00000000
        /*0fe8*/ 	.short	0x010a
        /*0fea*/ 	.byte	0x3f
	.zero		1


	//   ....[50]....
        /*0fec*/ 	.word	0x00010320
        /*0ff0*/ 	.word	0x00000009
        /*0ff4*/ 	.word	0x00000000
        /*0ff8*/ 	.short	0x010a
        /*0ffa*/ 	.byte	0x3f
	.zero		1


	//   ....[51]....
        /*0ffc*/ 	.word	0x000103b0
        /*1000*/ 	.word	0x00000008
        /*1004*/ 	.word	0x00000000
        /*1008*/ 	.short	0x010a
        /*100a*/ 	.byte	0x3f
	.zero		1


	//   ....[52]....
        /*100c*/ 	.word	0x00010440
        /*1010*/ 	.word	0x00000009
        /*1014*/ 	.word	0x00000000
        /*1018*/ 	.short	0x010a
        /*101a*/ 	.byte	0x3f
	.zero		1


	//   ....[53]....
        /*101c*/ 	.word	0x000104d0
        /*1020*/ 	.word	0x00000008
        /*1024*/ 	.word	0x00000000
        /*1028*/ 	.short	0x010a
        /*102a*/ 	.byte	0x3f
	.zero		1


	//   ....[54]....
        /*102c*/ 	.word	0x00010560
        /*1030*/ 	.word	0x00000009
        /*1034*/ 	.word	0x00000000
        /*1038*/ 	.short	0x010a
        /*103a*/ 	.byte	0x3f
	.zero		1


	//   ....[55]....
        /*103c*/ 	.word	0x000105f0
        /*1040*/ 	.word	0x00000008
        /*1044*/ 	.word	0x00000000
        /*1048*/ 	.short	0x010a
        /*104a*/ 	.byte	0x3f
	.zero		1


	//   ....[56]....
        /*104c*/ 	.word	0x00010680
        /*1050*/ 	.word	0x00000009
        /*1054*/ 	.word	0x00000000
        /*1058*/ 	.short	0x010a
        /*105a*/ 	.byte	0x3f
	.zero		1


	//   ....[57]....
        /*105c*/ 	.word	0x00010710
        /*1060*/ 	.word	0x00000008
        /*1064*/ 	.word	0x00000000
        /*1068*/ 	.short	0x010a
        /*106a*/ 	.byte	0x3f
	.zero		1


	//   ....[58]....
        /*106c*/ 	.word	0x000107a0
        /*1070*/ 	.word	0x00000009
        /*1074*/ 	.word	0x00000000
        /*1078*/ 	.short	0x010a
        /*107a*/ 	.byte	0x3f
	.zero		1


	//   ....[59]....
        /*107c*/ 	.word	0x00010830
        /*1080*/ 	.word	0x00000008
        /*1084*/ 	.word	0x00000000
        /*1088*/ 	.short	0x010a
        /*108a*/ 	.byte	0x3f
	.zero		1


	//   ....[60]....
        /*108c*/ 	.word	0x000108c0
        /*1090*/ 	.word	0x00000009
        /*1094*/ 	.word	0x00000000
        /*1098*/ 	.short	0x010a
        /*109a*/ 	.byte	0x3f
	.zero		1


	//   ....[61]....
        /*109c*/ 	.word	0x00010950
        /*10a0*/ 	.word	0x00000008
        /*10a4*/ 	.word	0x00000000
        /*10a8*/ 	.short	0x010a
        /*10aa*/ 	.byte	0x3f
	.zero		1


	//   ....[62]....
        /*10ac*/ 	.word	0x000109e0
        /*10b0*/ 	.word	0x0000000b
        /*10b4*/ 	.word	0x00000000
        /*10b8*/ 	.short	0x010a
        /*10ba*/ 	.byte	0x3f
	.zero		1


	//   ....[63]....
        /*10bc*/ 	.word	0x00010a70
        /*10c0*/ 	.word	0x00000003
        /*10c4*/ 	.word	0x00000000
        /*10c8*/ 	.short	0x010a
        /*10ca*/ 	.byte	0x3f
	.zero		1


	//   ....[64]....
        /*10cc*/ 	.word	0x00010ae0
        /*10d0*/ 	.word	0x00000003
        /*10d4*/ 	.word	0x00000000
        /*10d8*/ 	.short	0x010a
        /*10da*/ 	.byte	0x3f
	.zero		1


	//   ....[65]....
        /*10dc*/ 	.word	0x00010b50
        /*10e0*/ 	.word	0x00000000
        /*10e4*/ 	.word	0x00000000
        /*10e8*/ 	.short	0x010a
        /*10ea*/ 	.byte	0x3f
	.zero		1


	//   ....[66]....
        /*10ec*/ 	.word	0x00010c30
        /*10f0*/ 	.word	0x0000000d
        /*10f4*/ 	.word	0x00000090
        /*10f8*/ 	.short	0x010a
        /*10fa*/ 	.byte	0x3f
	.zero		1


	//   ....[67]....
        /*10fc*/ 	.word	0x00010d00
        /*1100*/ 	.word	0x00000007
        /*1104*/ 	.word	0x00000000
        /*1108*/ 	.short	0x010a
        /*110a*/ 	.byte	0x3f
	.zero		1


	//   ....[68]....
        /*110c*/ 	.word	0x00010d50
        /*1110*/ 	.word	0x00000008
        /*1114*/ 	.word	0x00000000
        /*1118*/ 	.short	0x010a
        /*111a*/ 	.byte	0x3f
	.zero		1


	//   ....[69]....
        /*111c*/ 	.word	0x00010da0
        /*1120*/ 	.word	0x00000009
        /*1124*/ 	.word	0x00000000
        /*1128*/ 	.short	0x010a
        /*112a*/ 	.byte	0x3f
	.zero		1


	//   ....[70]....
        /*112c*/ 	.word	0x00010df0
        /*1130*/ 	.word	0x00000008
        /*1134*/ 	.word	0x00000000
        /*1138*/ 	.short	0x010a
        /*113a*/ 	.byte	0x3f
	.zero		1


	//   ....[71]....
        /*113c*/ 	.word	0x00010e40
        /*1140*/ 	.word	0x00000009
        /*1144*/ 	.word	0x00000000
        /*1148*/ 	.short	0x010a
        /*114a*/ 	.byte	0x3f
	.zero		1


	//   ....[72]....
        /*114c*/ 	.word	0x00010e90
        /*1150*/ 	.word	0x00000008
        /*1154*/ 	.word	0x00000000
        /*1158*/ 	.short	0x010a
        /*115a*/ 	.byte	0x3f
	.zero		1


	//   ....[73]....
        /*115c*/ 	.word	0x00010ee0
        /*1160*/ 	.word	0x00000009
        /*1164*/ 	.word	0x00000000
        /*1168*/ 	.short	0x010a
        /*116a*/ 	.byte	0x3f
	.zero		1


	//   ....[74]....
        /*116c*/ 	.word	0x00010f30
        /*1170*/ 	.word	0x00000008
        /*1174*/ 	.word	0x00000000
        /*1178*/ 	.short	0x010a
        /*117a*/ 	.byte	0x3f
	.zero		1


	//   ....[75]....
        /*117c*/ 	.word	0x00010f80
        /*1180*/ 	.word	0x00000009
        /*1184*/ 	.word	0x00000000
        /*1188*/ 	.short	0x010a
        /*118a*/ 	.byte	0x3f
	.zero		1


	//   ....[76]....
        /*118c*/ 	.word	0x00010fd0
        /*1190*/ 	.word	0x00000008
        /*1194*/ 	.word	0x00000000
        /*1198*/ 	.short	0x010a
        /*119a*/ 	.byte	0x3f
	.zero		1


	//   ....[77]....
        /*119c*/ 	.word	0x00011020
        /*11a0*/ 	.word	0x00000009
        /*11a4*/ 	.word	0x00000000
        /*11a8*/ 	.short	0x010a
        /*11aa*/ 	.byte	0x3f
	.zero		1


	//   ....[78]....
        /*11ac*/ 	.word	0x00011070
        /*11b0*/ 	.word	0x00000008
        /*11b4*/ 	.word	0x00000000
        /*11b8*/ 	.short	0x010a
        /*11ba*/ 	.byte	0x3f
	.zero		1


	//   ....[79]....
        /*11bc*/ 	.word	0x000110c0
        /*11c0*/ 	.word	0x00000009
        /*11c4*/ 	.word	0x00000000
        /*11c8*/ 	.short	0x010a
        /*11ca*/ 	.byte	0x3f
	.zero		1


	//   ....[80]....
        /*11cc*/ 	.word	0x00011110
        /*11d0*/ 	.word	0x00000008
        /*11d4*/ 	.word	0x00000000
        /*11d8*/ 	.short	0x010a
        /*11da*/ 	.byte	0x3f
	.zero		1


	//   ....[81]....
        /*11dc*/ 	.word	0x00011160
        /*11e0*/ 	.word	0x00000009
        /*11e4*/ 	.word	0x00000000
        /*11e8*/ 	.short	0x010a
        /*11ea*/ 	.byte	0x3f
	.zero		1


	//   ....[82]....
        /*11ec*/ 	.word	0x000111b0
        /*11f0*/ 	.word	0x00000008
        /*11f4*/ 	.word	0x00000000
        /*11f8*/ 	.short	0x010a
        /*11fa*/ 	.byte	0x3f
	.zero		1


	//   ....[83]....
        /*11fc*/ 	.word	0x00011200
        /*1200*/ 	.word	0x0000000b
        /*1204*/ 	.word	0x00000000
        /*1208*/ 	.short	0x010a
        /*120a*/ 	.byte	0x3f
	.zero		1


	//----- nvinfo : EIATTR_NUM_MBARRIERS
	.align		4
.L_30:
        /*120c*/ 	.byte	0x03, 0x38
        /*120e*/ 	.short	0x0026


	//----- nvinfo : EIATTR_EXIT_INSTR_OFFSETS
	.align		4
        /*1210*/ 	.byte	0x04, 0x1c
        /*1212*/ 	.short	(.L_32 - .L_31)


	//   ....[0]....
.L_31:
        /*1214*/ 	.word	0x00000b30


	//   ....[1]....
        /*1218*/ 	.word	0x000013c0


	//   ....[2]....
        /*121c*/ 	.word	0x0000ec90


	//   ....[3]....
        /*1220*/ 	.word	0x0000f220


	//   ....[4]....
        /*1224*/ 	.word	0x00010ac0


	//----- nvinfo : EIATTR_MAX_THREADS
	.align		4
.L_32:
        /*1228*/ 	.byte	0x04, 0x05
        /*122a*/ 	.short	(.L_34 - .L_33)
.L_33:
        /*122c*/ 	.word	0x00000180
        /*1230*/ 	.word	0x00000001
        /*1234*/ 	.word	0x00000001


	//----- nvinfo : EIATTR_CRS_STACK_SIZE
	.align		4
.L_34:
        /*1238*/ 	.byte	0x04, 0x1e
        /*123a*/ 	.short	(.L_36 - .L_35)
.L_35:
        /*123c*/ 	.word	0x00000000


	//----- nvinfo : EIATTR_CBANK_PARAM_SIZE
	.align		4
.L_36:
        /*1240*/ 	.byte	0x03, 0x19
        /*1242*/ 	.short	0x0470


	//----- nvinfo : EIATTR_PARAM_CBANK
	.align		4
        /*1244*/ 	.byte	0x04, 0x0a
        /*1246*/ 	.short	(.L_38 - .L_37)
	.align		4
.L_37:
        /*1248*/ 	.word	index@(.nv.constant0._ZN7cutlass13device_kernelINS_4gemm6kernel13GemmUniversalIN4cute5tupleIJiiiiEEENS1_10collective13CollectiveMmaINS1_37MainloopSm90TmaGmmaWarpSpecializedFP8ILi18ENS5_IJNS4_1CILi1EEENSA_ILi2EEESB_EEENS1_35KernelTmaWarpSpecializedCooperativeEEENS5_IJNSA_ILi128EEENSA_ILi256EEENSA_ILi32EEEEEENS_12float_e5m2_tENS5_IJlSB_lEEESK_SL_NS4_8TiledMMAINS4_8MMA_AtomIJNS4_4SM904GMMA31MMA_64x256x32_F32E5M2E5M2_SS_TNILNSP_7ScaleInE1ELSR_1EEEEEENS4_6LayoutINS5_IJSC_SB_SB_EEENS5_IJSB_NSA_ILi0EEESW_EEEEENS5_IJNS4_10UnderscoreESZ_SZ_EEEEENS4_23SM90_TMA_LOAD_MULTICASTENS4_14ComposedLayoutINS4_7SwizzleILi1ELi4ELi3EEENS4_18smem_ptr_flag_bitsILi8EEENSU_INS5_IJNSA_ILi8EEESI_EEENS5_IJSI_SB_EEEEEEEvNS4_8identityENS4_13SM90_TMA_LOADES1C_vS1D_EENS_8epilogue10collective6detail29Sm90TmaWarpSpecializedAdapterINS1H_15DefaultEpilogueISK_SL_SL_NS1G_6thread17LinearCombinationISK_Li1EffLNS1L_9ScaleType4KindE0ELNS_15FloatRoundStyleE2ESK_EENS1_15EpilogueDefaultEEEEEvvEEEEvNT_6ParamsE)
        /*124c*/ 	.short	0x0210
        /*124e*/ 	.short	0x0470


	//----- nvinfo : EIATTR_SW_WAR
	.align		4
.L_38:
        /*1250*/ 	.byte	0x04, 0x36
        /*1252*/ 	.short	(.L_40 - .L_39)
.L_39:
        /*1254*/ 	.word	0x00000008
.L_40:


//--------------------- .nv.callgraph             --------------------------
	.section	.nv.callgraph,"",@"SHT_CUDA_CALLGRAPH"
	.align	4
	.sectionentsize	8
	.align		4
        /*0000*/ 	.word	0x00000000
	.align		4
        /*0004*/ 	.word	0xffffffff
	.align		4
        /*0008*/ 	.word	0x00000000
	.align		4
        /*000c*/ 	.word	0xfffffffe
	.align		4
        /*0010*/ 	.word	0x00000000
	.align		4
        /*0014*/ 	.word	0xfffffffd
	.align		4
        /*0018*/ 	.word	0x00000000
	.align		4
        /*001c*/ 	.word	0xfffffffc


//--------------------- .nv.constant4             --------------------------
	.section	.nv.constant4,"a",@progbits
	.align	8
	.align		8
.nv.constant4:
        /*0000*/ 	.dword	_ZN39_INTERNAL_0c1eda60_4_k_cu_b2e5ba70_42764cuda3std3__45__cpo5beginE
	.align		8
        /*0008*/ 	.dword	_ZN39_INTERNAL_0c1eda60_4_k_cu_b2e5ba70_42764cuda3std3__45__cpo3endE
	.align		8
        /*0010*/ 	.dword	_ZN39_INTERNAL_0c1eda60_4_k_cu_b2e5ba70_42764cuda3std3__45__cpo6cbeginE
	.align		8
        /*0018*/ 	.dword	_ZN39_INTERNAL_0c1eda60_4_k_cu_b2e5ba70_42764cuda3std3__45__cpo4cendE
	.align		8
        /*0020*/ 	.dword	_ZN39_INTERNAL_0c1eda60_4_k_cu_b2e5ba70_42764cuda3std3__441_GLOBAL__N__0c1eda60_4_k_cu_b2e5ba70_42766ignoreE
	.align		8
        /*0028*/ 	.dword	_ZN39_INTERNAL_0c1eda60_4_k_cu_b2e5ba70_42764cuda3std3__419piecewise_constructE
	.align		8
        /*0030*/ 	.dword	_ZN39_INTERNAL_0c1eda60_4_k_cu_b2e5ba70_42764cuda3std3__48in_placeE
	.align		8
        /*0038*/ 	.dword	_ZN39_INTERNAL_0c1eda60_4_k_cu_b2e5ba70_42764cuda3std6ranges3__45__cpo4swapE
	.align		8
        /*0040*/ 	.dword	_ZN39_INTERNAL_0c1eda60_4_k_cu_b2e5ba70_42764cuda3std6ranges3__45__cpo9iter_moveE
	.align		8
        /*0048*/ 	.dword	_ZN39_INTERNAL_0c1eda60_4_k_cu_b2e5ba70_42764cute7productE
	.align		8
        /*0050*/ 	.dword	_ZN39_INTERNAL_0c1eda60_4_k_cu_b2e5ba70_42764cute1_E


//--------------------- .text._ZN7cutlass13device_kernelINS_4gemm6kernel13GemmUniversalIN4cute5tupleIJiiiiEEENS1_10collective13CollectiveMmaINS1_37MainloopSm90TmaGmmaWarpSpecializedFP8ILi18ENS5_IJNS4_1CILi1EEENSA_ILi2EEESB_EEENS1_35KernelTmaWarpSpecializedCooperativeEEENS5_IJNSA_ILi128EEENSA_ILi256EEENSA_ILi32EEEEEENS_12float_e5m2_tENS5_IJlSB_lEEESK_SL_NS4_8TiledMMAINS4_8MMA_AtomIJNS4_4SM904GMMA31MMA_64x256x32_F32E5M2E5M2_SS_TNILNSP_7ScaleInE1ELSR_1EEEEEENS4_6LayoutINS5_IJSC_SB_SB_EEENS5_IJSB_NSA_ILi0EEESW_EEEEENS5_IJNS4_10UnderscoreESZ_SZ_EEEEENS4_23SM90_TMA_LOAD_MULTICASTENS4_14ComposedLayoutINS4_7SwizzleILi1ELi4ELi3EEENS4_18smem_ptr_flag_bitsILi8EEENSU_INS5_IJNSA_ILi8EEESI_EEENS5_IJSI_SB_EEEEEEEvNS4_8identityENS4_13SM90_TMA_LOADES1C_vS1D_EENS_8epilogue10collective6detail29Sm90TmaWarpSpecializedAdapterINS1H_15DefaultEpilogueISK_SL_SL_NS1G_6thread17LinearCombinationISK_Li1EffLNS1L_9ScaleType4KindE0ELNS_15FloatRoundStyleE2ESK_EENS1_15EpilogueDefaultEEEEEvvEEEEvNT_6ParamsE --------------------------
	.section	.text._ZN7cutlass13device_kernelINS_4gemm6kernel13GemmUniversalIN4cute5tupleIJiiiiEEENS1_10collective13CollectiveMmaINS1_37MainloopSm90TmaGmmaWarpSpecializedFP8ILi18ENS5_IJNS4_1CILi1EEENSA_ILi2EEESB_EEENS1_35KernelTmaWarpSpecializedCooperativeEEENS5_IJNSA_ILi128EEENSA_ILi256EEENSA_ILi32EEEEEENS_12float_e5m2_tENS5_IJlSB_lEEESK_SL_NS4_8TiledMMAINS4_8MMA_AtomIJNS4_4SM904GMMA31MMA_64x256x32_F32E5M2E5M2_SS_TNILNSP_7ScaleInE1ELSR_1EEEEEENS4_6LayoutINS5_IJSC_SB_SB_EEENS5_IJSB_NSA_ILi0EEESW_EEEEENS5_IJNS4_10UnderscoreESZ_SZ_EEEEENS4_23SM90_TMA_LOAD_MULTICASTENS4_14ComposedLayoutINS4_7SwizzleILi1ELi4ELi3EEENS4_18smem_ptr_flag_bitsILi8EEENSU_INS5_IJNSA_ILi8EEESI_EEENS5_IJSI_SB_EEEEEEEvNS4_8identityENS4_13SM90_TMA_LOADES1C_vS1D_EENS_8epilogue10collective6detail29Sm90TmaWarpSpecializedAdapterINS1H_15DefaultEpilogueISK_SL_SL_NS1G_6thread17LinearCombinationISK_Li1EffLNS1L_9ScaleType4KindE0ELNS_15FloatRoundStyleE2ESK_EENS1_15EpilogueDefaultEEEEEvvEEEEvNT_6ParamsE,"ax",@progbits
	.align	128
.text._ZN7cutlass13device_kernelINS_4gemm6kernel13GemmUniversalIN4cute5tupleIJiiiiEEENS1_10collective13CollectiveMmaINS1_37MainloopSm90TmaGmmaWarpSpecializedFP8ILi18ENS5_IJNS4_1CILi1EEENSA_ILi2EEESB_EEENS1_35KernelTmaWarpSpecializedCooperativeEEENS5_IJNSA_ILi128EEENSA_ILi256EEENSA_ILi32EEEEEENS_12float_e5m2_tENS5_IJlSB_lEEESK_SL_NS4_8TiledMMAINS4_8MMA_AtomIJNS4_4SM904GMMA31MMA_64x256x32_F32E5M2E5M2_SS_TNILNSP_7ScaleInE1ELSR_1EEEEEENS4_6LayoutINS5_IJSC_SB_SB_EEENS5_IJSB_NSA_ILi0EEESW_EEEEENS5_IJNS4_10UnderscoreESZ_SZ_EEEEENS4_23SM90_TMA_LOAD_MULTICASTENS4_14ComposedLayoutINS4_7SwizzleILi1ELi4ELi3EEENS4_18smem_ptr_flag_bitsILi8EEENSU_INS5_IJNSA_ILi8EEESI_EEENS5_IJSI_SB_EEEEEEEvNS4_8identityENS4_13SM90_TMA_LOADES1C_vS1D_EENS_8epilogue10collective6detail29Sm90TmaWarpSpecializedAdapterINS1H_15DefaultEpilogueISK_SL_SL_NS1G_6thread17LinearCombinationISK_Li1EffLNS1L_9ScaleType4KindE0ELNS_15FloatRoundStyleE2ESK_EENS1_15EpilogueDefaultEEEEEvvEEEEvNT_6ParamsE:
        .type           _ZN7cutlass13device_kernelINS_4gemm6kernel13GemmUniversalIN4cute5tupleIJiiiiEEENS1_10collective13CollectiveMmaINS1_37MainloopSm90TmaGmmaWarpSpecializedFP8ILi18ENS5_IJNS4_1CILi1EEENSA_ILi2EEESB_EEENS1_35KernelTmaWarpSpecializedCooperativeEEENS5_IJNSA_ILi128EEENSA_ILi256EEENSA_ILi32EEEEEENS_12float_e5m2_tENS5_IJlSB_lEEESK_SL_NS4_8TiledMMAINS4_8MMA_AtomIJNS4_4SM904GMMA31MMA_64x256x32_F32E5M2E5M2_SS_TNILNSP_7ScaleInE1ELSR_1EEEEEENS4_6LayoutINS5_IJSC_SB_SB_EEENS5_IJSB_NSA_ILi0EEESW_EEEEENS5_IJNS4_10UnderscoreESZ_SZ_EEEEENS4_23SM90_TMA_LOAD_MULTICASTENS4_14ComposedLayoutINS4_7SwizzleILi1ELi4ELi3EEENS4_18smem_ptr_flag_bitsILi8EEENSU_INS5_IJNSA_ILi8EEESI_EEENS5_IJSI_SB_EEEEEEEvNS4_8identityENS4_13SM90_TMA_LOADES1C_vS1D_EENS_8epilogue10collective6detail29Sm90TmaWarpSpecializedAdapterINS1H_15DefaultEpilogueISK_SL_SL_NS1G_6thread17LinearCombinationISK_Li1EffLNS1L_9ScaleType4KindE0ELNS_15FloatRoundStyleE2ESK_EENS1_15EpilogueDefaultEEEEEvvEEEEvNT_6ParamsE,@function
        .size           _ZN7cutlass13device_kernelINS_4gemm6kernel13GemmUniversalIN4cute5tupleIJiiiiEEENS1_10collective13CollectiveMmaINS1_37MainloopSm90TmaGmmaWarpSpecializedFP8ILi18ENS5_IJNS4_1CILi1EEENSA_ILi2EEESB_EEENS1_35KernelTmaWarpSpecializedCooperativeEEENS5_IJNSA_ILi128EEENSA_ILi256EEENSA_ILi32EEEEEENS_12float_e5m2_tENS5_IJlSB_lEEESK_SL_NS4_8TiledMMAINS4_8MMA_AtomIJNS4_4SM904GMMA31MMA_64x256x32_F32E5M2E5M2_SS_TNILNSP_7ScaleInE1ELSR_1EEEEEENS4_6LayoutINS5_IJSC_SB_SB_EEENS5_IJSB_NSA_ILi0EEESW_EEEEENS5_IJNS4_10UnderscoreESZ_SZ_EEEEENS4_23SM90_TMA_LOAD_MULTICASTENS4_14ComposedLayoutINS4_7SwizzleILi1ELi4ELi3EEENS4_18smem_ptr_flag_bitsILi8EEENSU_INS5_IJNSA_ILi8EEESI_EEENS5_IJSI_SB_EEEEEEEvNS4_8identityENS4_13SM90_TMA_LOADES1C_vS1D_EENS_8epilogue10collective6detail29Sm90TmaWarpSpecializedAdapterINS1H_15DefaultEpilogueISK_SL_SL_NS1G_6thread17LinearCombinationISK_Li1EffLNS1L_9ScaleType4KindE0ELNS_15FloatRoundStyleE2ESK_EENS1_15EpilogueDefaultEEEEEvvEEEEvNT_6ParamsE,(.L_x_363 - _ZN7cutlass13device_kernelINS_4gemm6kernel13GemmUniversalIN4cute5tupleIJiiiiEEENS1_10collective13CollectiveMmaINS1_37MainloopSm90TmaGmmaWarpSpecializedFP8ILi18ENS5_IJNS4_1CILi1EEENSA_ILi2EEESB_EEENS1_35KernelTmaWarpSpecializedCooperativeEEENS5_IJNSA_ILi128EEENSA_ILi256EEENSA_ILi32EEEEEENS_12float_e5m2_tENS5_IJlSB_lEEESK_SL_NS4_8TiledMMAINS4_8MMA_AtomIJNS4_4SM904GMMA31MMA_64x256x32_F32E5M2E5M2_SS_TNILNSP_7ScaleInE1ELSR_1EEEEEENS4_6LayoutINS5_IJSC_SB_SB_EEENS5_IJSB_NSA_ILi0EEESW_EEEEENS5_IJNS4_10UnderscoreESZ_SZ_EEEEENS4_23SM90_TMA_LOAD_MULTICASTENS4_14ComposedLayoutINS4_7SwizzleILi1ELi4ELi3EEENS4_18smem_ptr_flag_bitsILi8EEENSU_INS5_IJNSA_ILi8EEESI_EEENS5_IJSI_SB_EEEEEEEvNS4_8identityENS4_13SM90_TMA_LOADES1C_vS1D_EENS_8epilogue10collective6detail29Sm90TmaWarpSpecializedAdapterINS1H_15DefaultEpilogueISK_SL_SL_NS1G_6thread17LinearCombinationISK_Li1EffLNS1L_9ScaleType4KindE0ELNS_15FloatRoundStyleE2ESK_EENS1_15EpilogueDefaultEEEEEvvEEEEvNT_6ParamsE)
        .other          _ZN7cutlass13device_kernelINS_4gemm6kernel13GemmUniversalIN4cute5tupleIJiiiiEEENS1_10collective13CollectiveMmaINS1_37MainloopSm90TmaGmmaWarpSpecializedFP8ILi18ENS5_IJNS4_1CILi1EEENSA_ILi2EEESB_EEENS1_35KernelTmaWarpSpecializedCooperativeEEENS5_IJNSA_ILi128EEENSA_ILi256EEENSA_ILi32EEEEEENS_12float_e5m2_tENS5_IJlSB_lEEESK_SL_NS4_8TiledMMAINS4_8MMA_AtomIJNS4_4SM904GMMA31MMA_64x256x32_F32E5M2E5M2_SS_TNILNSP_7ScaleInE1ELSR_1EEEEEENS4_6LayoutINS5_IJSC_SB_SB_EEENS5_IJSB_NSA_ILi0EEESW_EEEEENS5_IJNS4_10UnderscoreESZ_SZ_EEEEENS4_23SM90_TMA_LOAD_MULTICASTENS4_14ComposedLayoutINS4_7SwizzleILi1ELi4ELi3EEENS4_18smem_ptr_flag_bitsILi8EEENSU_INS5_IJNSA_ILi8EEESI_EEENS5_IJSI_SB_EEEEEEEvNS4_8identityENS4_13SM90_TMA_LOADES1C_vS1D_EENS_8epilogue10collective6detail29Sm90TmaWarpSpecializedAdapterINS1H_15DefaultEpilogueISK_SL_SL_NS1G_6thread17LinearCombinationISK_Li1EffLNS1L_9ScaleType4KindE0ELNS_15FloatRoundStyleE2ESK_EENS1_15EpilogueDefaultEEEEEvvEEEEvNT_6ParamsE,@"STO_CUDA_ENTRY STV_DEFAULT"
_ZN7cutlass13device_kernelINS_4gemm6kernel13GemmUniversalIN4cute5tupleIJiiiiEEENS1_10collective13CollectiveMmaINS1_37MainloopSm90TmaGmmaWarpSpecializedFP8ILi18ENS5_IJNS4_1CILi1EEENSA_ILi2EEESB_EEENS1_35KernelTmaWarpSpecializedCooperativeEEENS5_IJNSA_ILi128EEENSA_ILi256EEENSA_ILi32EEEEEENS_12float_e5m2_tENS5_IJlSB_lEEESK_SL_NS4_8TiledMMAINS4_8MMA_AtomIJNS4_4SM904GMMA31MMA_64x256x32_F32E5M2E5M2_SS_TNILNSP_7ScaleInE1ELSR_1EEEEEENS4_6LayoutINS5_IJSC_SB_SB_EEENS5_IJSB_NSA_ILi0EEESW_EEEEENS5_IJNS4_10UnderscoreESZ_SZ_EEEEENS4_23SM90_TMA_LOAD_MULTICASTENS4_14ComposedLayoutINS4_7SwizzleILi1ELi4ELi3EEENS4_18smem_ptr_flag_bitsILi8EEENSU_INS5_IJNSA_ILi8EEESI_EEENS5_IJSI_SB_EEEEEEEvNS4_8identityENS4_13SM90_TMA_LOADES1C_vS1D_EENS_8epilogue10collective6detail29Sm90TmaWarpSpecializedAdapterINS1H_15DefaultEpilogueISK_SL_SL_NS1G_6thread17LinearCombinationISK_Li1EffLNS1L_9ScaleType4KindE0ELNS_15FloatRoundStyleE2ESK_EENS1_15EpilogueDefaultEEEEEvvEEEEvNT_6ParamsE:
[----:B------:R-:W0:Y:S02]  /*0000*/  LDC R1, c[0x0][0x28] ;  /* 0x00000a00ff017b82 */ /* 0x000e240000000800 */
[----:B0-----:R-:W-:Y:S01]  /*0010*/  VIADD R1, R1, 0xffffff00 ;  /* 0xffffff0001017836 */ /* 0x001fe20000000000 */
[----:B------:R-:W0:Y:S01]  /*0020*/  S2R R5, SR_TID.X ;  /* 0x0000000000057919 */ /* 0x000e220000002100 */
[----:B------:R-:W-:Y:S01]  /*0030*/  ELECT P0, URZ, PT ;  /* 0x00000000003f782f */ /* 0x000fe20003800000 */
[----:B------:R-:W-:Y:S01]  /*0040*/  BSSY B0, `(.L_x_0) ;  /* 0x0000015000007945 */ /* 0x000fe20003800000 */
[--C-:B0-----:R-:W-:Y:S02]  /*0050*/  SHF.R.U32.HI R0, RZ, 0x5, R5.reuse ;  /* 0x00000005ff007819 */ /* 0x101fe40000011605 */
[----:B------:R-:W-:-:S03]  /*0060*/  SHF.R.U32.HI R2, RZ, 0x7, R5 ;  /* 0x00000007ff027819 */ /* 0x000fc60000011605 */
[----:B------:R-:W0:Y:S04]  /*0070*/  SHFL.IDX PT, R3, R0, RZ, 0x1f ;  /* 0x00001fff00037589 */ /* 0x000e2800000e0000 */
[----:B------:R-:W1:Y:S01]  /*0080*/  SHFL.IDX PT, R2, R2, RZ, 0x1f ;  /* 0x00001fff02027589 */ /* 0x000e6200000e0000 */
[----:B0-----:R-:W-:Y:S02]  /*0090*/  R2UR UR4, R3 ;  /* 0x00000000030472ca */ /* 0x001fe400000e0000 */
[----:B-1----:R-:W-:-:S11]  /*00a0*/  R2UR UR6, R2 ;  /* 0x00000000020672ca */ /* 0x002fd600000e0000 */
[----:B------:R-:W-:Y:S02]  /*00b0*/  USHF.R.S32.HI UR5, URZ, 0x1f, UR4 ;  /* 0x0000001f3f057899 */ /* 0x000fe40008011404 */
[----:B------:R-:W-:Y:S02]  /*00c0*/  ISETP.NE.OR P0, PT, RZ, UR4, !P0 ;  /* 0x00000004ff007c0c */ /* 0x000fe4000c705670 */
[----:B------:R-:W-:-:S04]  /*00d0*/  ULEA.HI UR5, UR5, UR4, URZ, 0x2 ;  /* 0x0000000405057291 */ /* 0x000fc8000f8f103f */
[----:B------:R-:W-:-:S04]  /*00e0*/  ULOP3.LUT UR5, UR5, 0xfffffffc, URZ, 0xc0, !UPT ;  /* 0xfffffffc05057892 */ /* 0x000fc8000f8ec03f */
[----:B------:R-:W-:-:S03]  /*00f0*/  UIADD3 UR8, UR4, -UR5, URZ ;  /* 0x8000000504087290 */ /* 0x000fc6000fffe03f */
[----:B------:R-:W-:Y:S09]  /*0100*/  @P0 BRA `(.L_x_1) ;  /* 0x0000000000200947 */ /* 0x000ff20003800000 */
[----:B------:R-:W-:Y:S02]  /*0110*/  ULDC.64 UR4, c[0x0][0x198] ;  /* 0x0000660000047ab9 */ /* 0x000fe40000000a00 */
[----:B------:R-:W-:Y:S02]  /*0120*/  UIADD3 UR10, UP0, UR4, 0xf0, URZ ;  /* 0x000000f0040a7890 */ /* 0x000fe4000ff1e03f */
[----:B------:R-:W-:Y:S02]  /*0130*/  UIADD3 UR4, UP1, UR4, 0x1f0, URZ ;  /* 0x000001f004047890 */ /* 0x000fe4000ff3e03f */
[----:B------:R-:W-:Y:S02]  /*0140*/  UIADD3.X UR11, URZ, UR5, URZ, UP0, !UPT ;  /* 0x000000053f0b7290 */ /* 0x000fe400087fe43f */
[----:B------:R-:W-:-:S07]  /*0150*/  UIADD3.X UR5, URZ, UR5, URZ, UP1, !UPT ;  /* 0x000000053f057290 */ /* 0x000fce0008ffe43f */
[----:B------:R0:W-:Y:S02]  /*0160*/  UTMACCTL.PF [UR10] ;  /* 0x000000000a0079b9 */ /* 0x0001e40008040000 */
[----:B------:R0:W-:Y:S02]  /*0170*/  UTMACCTL.PF [UR4] ;  /* 0x00000000040079b9 */ /* 0x0001e40008040000 */
[----:B0-----:R-:W-:Y:S01]  /*0180*/  NOP ;  /* 0x0000000000007918 */ /* 0x001fe20000000000 */
.L_x_1:
[----:B------:R-:W-:Y:S05]  /*0190*/  BSYNC B0 ;  /* 0x0000000000007941 */ /* 0x000fea0003800000 */
.L_x_0:
[----:B------:R-:W0:Y:S01]  /*01a0*/  SHFL.IDX PT, R3, R0, RZ, 0x1f ;  /* 0x00001fff00037589 */ /* 0x000e2200000e0000 */
[----:B------:R-:W-:Y:S01]  /*01b0*/  UISETP.NE.AND UP0, UPT, UR8, 0x3, UPT ;  /* 0x000000030800788c */ /* 0x000fe2000bf05270 */
[----:B------:R-:W-:Y:S01]  /*01c0*/  ISETP.NE.AND P2, PT, RZ, UR6, PT ;  /* 0x00000006ff007c0c */ /* 0x000fe2000bf45270 */
[----:B------:R-:W-:Y:S02]  /*01d0*/  UIADD3 UR10, UR6, -0x1, URZ ;  /* 0xffffffff060a7890 */ /* 0x000fe4000fffe03f */
[----:B------:R-:W-:Y:S02]  /*01e0*/  UISETP.EQ.OR UP0, UPT, UR8, URZ, !UP0 ;  /* 0x0000003f0800728c */ /* 0x000fe4000c702670 */
[----:B------:R-:W-:Y:S02]  /*01f0*/  UISETP.GE.U32.AND UP1, UPT, UR10, 0x2, UPT ;  /* 0x000000020a00788c */ /* 0x000fe4000bf26070 */
[----:B------:R-:W-:-:S04]  /*0200*/  UISETP.EQ.AND UP0, UPT, UR6, URZ, UP0 ;  /* 0x0000003f0600728c */ /* 0x000fc80008702270 */
[----:B------:R-:W-:-:S04]  /*0210*/  USEL UR13, URZ, 0x1, !UP0 ;  /* 0x000000013f0d7887 */ /* 0x000fc8000c000000 */
[----:B------:R-:W-:Y:S01]  /*0220*/  USEL UR13, UR13, 0x2, UP1 ;  /* 0x000000020d0d7887 */ /* 0x000fe20008800000 */
[----:B0-----:R-:W-:-:S13]  /*0230*/  ISETP.NE.AND P0, PT, R3, RZ, PT ;  /* 0x000000ff0300720c */ /* 0x001fda0003f05270 */
[----:B------:R-:W-:Y:S05]  /*0240*/  @P0 BRA `(.L_x_2) ;  /* 0x0000000000d40947 */ /* 0x000fea0003800000 */
[----:B------:R-:W-:Y:S01]  /*0250*/  ELECT P0, URZ, PT ;  /* 0x00000000003f782f */ /* 0x000fe20003800000 */
[----:B------:R-:W-:-:S12]  /*0260*/  BSSY B0, `(.L_x_2) ;  /* 0x0000033000007945 */ /* 0x000fd80003800000 */
[----:B------:R-:W-:Y:S05]  /*0270*/  @!P0 BRA `(.L_x_3) ;  /* 0x0000000000c48947 */ /* 0x000fea0003800000 */
[----:B------:R-:W0:Y:S01]  /*0280*/  S2UR UR9, SR_CgaCtaId ;  /* 0x00000000000979c3 */ /* 0x000e220000008800 */
[----:B------:R-:W-:Y:S01]  /*0290*/  UMOV UR4, 0x400 ;  /* 0x0000040000047882 */ /* 0x000fe20000000000 */
[----:B------:R-:W-:Y:S01]  /*02a0*/  UMOV UR5, 0x1 ;  /* 0x0000000100057882 */ /* 0x000fe20000000000 */
[----:B------:R-:W-:Y:S02]  /*02b0*/  UMOV UR6, 0x4 ;  /* 0x0000000400067882 */ /* 0x000fe40000000000 */
[----:B------:R-:W-:-:S04]  /*02c0*/  UIADD3 UR6, -UR6, 0x100000, URZ ;  /* 0x0010000006067890 */ /* 0x000fc8000fffe13f */
[----:B------:R-:W-:Y:S02]  /*02d0*/  USHF.L.U32 UR7, UR6, 0xb, URZ ;  /* 0x0000000b06077899 */ /* 0x000fe4000800063f */
[----:B------:R-:W-:Y:S02]  /*02e0*/  USHF.L.U32 UR6, UR6, 0x1, URZ ;  /* 0x0000000106067899 */ /* 0x000fe4000800063f */
[----:B0-----:R-:W-:Y:S02]  /*02f0*/  ULEA UR9, UR9, UR4, 0x18 ;  /* 0x0000000409097291 */ /* 0x001fe4000f8ec03f */
[----:B------:R-:W-:-:S04]  /*0300*/  UIADD3 UR4, -UR5, 0x100000, URZ ;  /* 0x0010000005047890 */ /* 0x000fc8000fffe13f */
[----:B------:R-:W-:Y:S02]  /*0310*/  USHF.L.U32 UR5, UR4, 0xb, URZ ;  /* 0x0000000b04057899 */ /* 0x000fe4000800063f */
[----:B------:R-:W-:Y:S01]  /*0320*/  USHF.L.U32 UR4, UR4, 0x1, URZ ;  /* 0x0000000104047899 */ /* 0x000fe2000800063f */
[----:B------:R-:W0:Y:S11]  /*0330*/  FENCE.VIEW.ASYNC.S ;  /* 0x00000000000073c6 */ /* 0x000e360000000000 */
[----:B0-----:R0:W1:Y:S01]  /*0340*/  SYNCS.EXCH.64 URZ, [UR9], UR4 ;  /* 0x00000004093f75b2 */ /* 0x0010620008000100 */
[----:B------:R0:W2:Y:S01]  /*0350*/  SYNCS.EXCH.64 URZ, [UR9+0x90], UR6 ;  /* 0x00009006093f75b2 */ /* 0x0000a20008000100 */
[----:B------:R0:W3:Y:S01]  /*0360*/  SYNCS.EXCH.64 URZ, [UR9+0x8], UR4 ;  /* 0x00000804093f75b2 */ /* 0x0000e20008000100 */
[----:B------:R0:W4:Y:S01]  /*0370*/  SYNCS.EXCH.64 URZ, [UR9+0x98], UR6 ;  /* 0x00009806093f75b2 */ /* 0x0001220008000100 */
[----:B------:R0:W0:Y:S01]  /*0380*/  SYNCS.EXCH.64 URZ, [UR9+0x10], UR4 ;  /* 0x00001004093f75b2 */ /* 0x0000220008000100 */
        /* <DEDUP_REMOVED lines=31> */
[----:B-1234-:R-:W-:Y:S01]  /*0580*/  NOP ;  /* 0x0000000000007918 */ /* 0x01efe20000000000 */
.L_x_3:
[----:B0-----:R-:W-:Y:S05]  /*0590*/  BSYNC B0 ;  /* 0x0000000000007941 */ /* 0x001fea0003800000 */
.L_x_2:
[----:B------:R-:W-:Y:S01]  /*05a0*/  SHF.R.S32.HI R4, RZ, 0x1f, R5 ;  /* 0x0000001fff047819 */ /* 0x000fe20000011405 */
[----:B------:R-:W0:Y:S01]  /*05b0*/  SHFL.IDX PT, R0, R0, RZ, 0x1f ;  /* 0x00001fff00007589 */ /* 0x000e2200000e0000 */
[----:B------:R-:W-:Y:S01]  /*05c0*/  ELECT P0, URZ, PT ;  /* 0x00000000003f782f */ /* 0x000fe20003800000 */
[----:B------:R-:W1:Y:S01]  /*05d0*/  S2UR UR9, SR_CTAID.X ;  /* 0x00000000000979c3 */ /* 0x000e620000002500 */
[----:B------:R-:W-:Y:S01]  /*05e0*/  LEA.HI R4, R4, R5, RZ, 0x7 ;  /* 0x0000000504047211 */ /* 0x000fe200078f38ff */
[----:B------:R-:W2:Y:S01]  /*05f0*/  S2R R2, SR_CTAID.Y ;  /* 0x0000000000027919 */ /* 0x000ea20000002600 */
[----:B------:R-:W-:Y:S01]  /*0600*/  SHF.R.S32.HI R6, RZ, 0x1f, R3 ;  /* 0x0000001fff067819 */ /* 0x000fe20000011403 */
[----:B------:R-:W-:Y:S01]  /*0610*/  ULDC UR4, c[0x0][0x154] ;  /* 0x0000550000047ab9 */ /* 0x000fe20000000800 */
[----:B------:R-:W-:Y:S01]  /*0620*/  LOP3.LUT R4, R4, 0xffffff80, RZ, 0xc0, !PT ;  /* 0xffffff8004047812 */ /* 0x000fe200078ec0ff */
[----:B------:R-:W-:Y:S01]  /*0630*/  NOP ;  /* 0x0000000000007918 */ /* 0x000fe20000000000 */
[----:B------:R-:W-:Y:S01]  /*0640*/  LEA.HI R6, R6, R3, RZ, 0x2 ;  /* 0x0000000306067211 */ /* 0x000fe200078f10ff */
[----:B------:R-:W3:Y:S01]  /*0650*/  LDC R11, c[0x0][0x148] ;  /* 0x00005200ff0b7b82 */ /* 0x000ee20000000800 */
[----:B------:R-:W-:Y:S01]  /*0660*/  NOP ;  /* 0x0000000000007918 */ /* 0x000fe20000000000 */
[----:B------:R-:W-:Y:S01]  /*0670*/  IMAD.IADD R4, R5, 0x1, -R4 ;  /* 0x0000000105047824 */ /* 0x000fe200078e0a04 */
[----:B------:R-:W-:-:S04]  /*0680*/  LOP3.LUT R6, R6, 0x3ffffffc, RZ, 0xc0, !PT ;  /* 0x3ffffffc06067812 */ /* 0x000fc800078ec0ff */
[----:B------:R-:W-:Y:S01]  /*0690*/  SHF.R.S32.HI R5, RZ, 0x1f, R4 ;  /* 0x0000001fff057819 */ /* 0x000fe20000011404 */
[----:B------:R-:W-:Y:S01]  /*06a0*/  IMAD.IADD R6, R3, 0x1, -R6 ;  /* 0x0000000103067824 */ /* 0x000fe200078e0a06 */
[----:B------:R-:W4:Y:S02]  /*06b0*/  LDC R8, c[0x0][0x144] ;  /* 0x00005100ff087b82 */ /* 0x000f240000000800 */
[----:B------:R-:W-:Y:S02]  /*06c0*/  LEA.HI R5, R5, R4, RZ, 0x3 ;  /* 0x0000000405057211 */ /* 0x000fe400078f18ff */
[----:B0-----:R-:W-:Y:S02]  /*06d0*/  ISETP.NE.OR P0, PT, R0, RZ, !P0 ;  /* 0x000000ff0000720c */ /* 0x001fe40004705670 */
[--C-:B------:R-:W-:Y:S02]  /*06e0*/  SHF.R.S32.HI R0, RZ, 0x3, R5.reuse ;  /* 0x00000003ff007819 */ /* 0x100fe40000011405 */
[----:B------:R-:W-:-:S04]  /*06f0*/  SHF.R.S32.HI R5, RZ, 0x1f, R5 ;  /* 0x0000001fff057819 */ /* 0x000fc80000011405 */
[----:B------:R-:W-:-:S04]  /*0700*/  LEA.HI R5, R5, R0, RZ, 0x2 ;  /* 0x0000000005057211 */ /* 0x000fc800078f10ff */
[----:B------:R-:W-:Y:S01]  /*0710*/  LOP3.LUT R5, R5, 0xfffffffc, RZ, 0xc0, !PT ;  /* 0xfffffffc05057812 */ /* 0x000fe200078ec0ff */
[----:B------:R-:W-:Y:S01]  /*0720*/  VOTEU.ALL UP0, P0 ;  /* 0x00000000003f7886 */ /* 0x000fe20000000000 */
[----:B--2---:R-:W-:Y:S01]  /*0730*/  I2FP.F32.U32 R7, R2 ;  /* 0x0000000200077245 */ /* 0x004fe20000201000 */
[----:B------:R-:W-:Y:S02]  /*0740*/  VOTEU.ALL UP1, P0 ;  /* 0x00000000003f7886 */ /* 0x000fe40000020000 */
[----:B------:R-:W-:Y:S01]  /*0750*/  IMAD.IADD R5, R0, 0x1, -R5 ;  /* 0x0000000100057824 */ /* 0x000fe200078e0a05 */
[----:B------:R-:W0:Y:S01]  /*0760*/  @!UP0 S2UR UR7, SR_CgaCtaId ;  /* 0x00000000000789c3 */ /* 0x000e220000008800 */
[----:B-1----:R-:W-:Y:S01]  /*0770*/  I2FP.F32.U32 R0, UR9 ;  /* 0x0000000900007c45 */ /* 0x002fe20008201000 */
[----:B------:R-:W-:Y:S01]  /*0780*/  FMUL R9, R7, UR4 ;  /* 0x0000000407097c20 */ /* 0x000fe20008400000 */
[----:B------:R-:W-:Y:S01]  /*0790*/  IMAD R5, R6, 0x4, R5 ;  /* 0x0000000406057824 */ /* 0x000fe200078e0205 */
[----:B------:R-:W-:Y:S01]  /*07a0*/  ULDC UR4, c[0x0][0x150] ;  /* 0x0000540000047ab9 */ /* 0x000fe20000000800 */
[----:B------:R-:W-:Y:S01]  /*07b0*/  @!UP0 UMOV UR6, 0x400 ;  /* 0x0000040000068882 */ /* 0x000fe20000000000 */
[----:B------:R-:W-:Y:S01]  /*07c0*/  FMUL R7, R0, UR4 ;  /* 0x0000000400077c20 */ /* 0x000fe20008400000 */
[----:B------:R-:W-:Y:S01]  /*07d0*/  IMAD.SHL.U32 R0, R5, 0x4, RZ ;  /* 0x0000000405007824 */ /* 0x000fe200078e00ff */
[----:B------:R-:W1:Y:S01]  /*07e0*/  LDC R6, c[0x0][0x140] ;  /* 0x00005000ff067b82 */ /* 0x000e620000000800 */
[----:B------:R-:W2:Y:S01]  /*07f0*/  F2I.U32.TRUNC.NTZ R9, R9 ;  /* 0x0000000900097305 */ /* 0x000ea2000020f000 */
[----:B------:R-:W-:-:S02]  /*0800*/  UMOV UR4, 0x20 ;  /* 0x0000002000047882 */ /* 0x000fc40000000000 */
[----:B------:R-:W-:Y:S01]  /*0810*/  LOP3.LUT R10, R5, 0xc, R0, 0x78, !PT ;  /* 0x0000000c050a7812 */ /* 0x000fe200078e7800 */
[----:B------:R-:W-:-:S04]  /*0820*/  @!UP0 UIADD3 UR4, -UR4, 0x100000, URZ ;  /* 0x0010000004048890 */ /* 0x000fc8000fffe13f */
[----:B------:R-:W-:Y:S02]  /*0830*/  @!UP0 USHF.L.U32 UR5, UR4, 0xb, URZ ;  /* 0x0000000b04058899 */ /* 0x000fe4000800063f */
[----:B------:R-:W-:Y:S01]  /*0840*/  @!UP0 USHF.L.U32 UR4, UR4, 0x1, URZ ;  /* 0x0000000104048899 */ /* 0x000fe2000800063f */
[----:B------:R-:W5:Y:S01]  /*0850*/  F2I.U32.TRUNC.NTZ R7, R7 ;  /* 0x0000000700077305 */ /* 0x000f62000020f000 */
[----:B------:R1:W-:Y:S01]  /*0860*/  STL [R1+0x78], R10 ;  /* 0x0000780a01007387 */ /* 0x0003e20000100800 */
[----:B--2---:R-:W-:Y:S01]  /*0870*/  IMAD.MOV R12, RZ, RZ, -R9 ;  /* 0x000000ffff0c7224 */ /* 0x004fe200078e0a09 */
[----:B0-----:R-:W-:Y:S01]  /*0880*/  @!UP0 ULEA UR6, UR7, UR6, 0x18 ;  /* 0x0000000607068291 */ /* 0x001fe2000f8ec03f */
[----:B------:R-:W-:Y:S02]  /*0890*/  VOTEU.ALL UP0, P0 ;  /* 0x00000000003f7886 */ /* 0x000fe40000000000 */
[----:B---3--:R-:W-:Y:S01]  /*08a0*/  IMAD R5, R11, R12, R2 ;  /* 0x0000000c0b057224 */ /* 0x008fe200078e0202 */
[----:B------:R-:W-:-:S02]  /*08b0*/  LOP3.LUT P0, RZ, R4, 0x7, RZ, 0xc0, !PT ;  /* 0x0000000704ff7812 */ /* 0x000fc4000780c0ff */
[----:B-1----:R-:W-:Y:S01]  /*08c0*/  ISETP.EQ.U32.AND P4, PT, R6, 0x1, PT ;  /* 0x000000010600780c */ /* 0x002fe20003f82070 */
[----:B-----5:R-:W-:Y:S01]  /*08d0*/  IMAD.MOV R7, RZ, RZ, -R7 ;  /* 0x000000ffff077224 */ /* 0x020fe200078e0a07 */
[----:B------:R-:W-:Y:S02]  /*08e0*/  ISETP.NE.AND P1, PT, R5, R10, PT ;  /* 0x0000000a0500720c */ /* 0x000fe40003f25270 */
[----:B------:R-:W-:Y:S01]  /*08f0*/  ISETP.LT.U32.AND P0, PT, R10, 0x2, !P0 ;  /* 0x000000020a00780c */ /* 0x000fe20004701070 */
[----:B----4-:R-:W-:Y:S01]  /*0900*/  IMAD R0, R8, R7, UR9 ;  /* 0x0000000908007e24 */ /* 0x010fe2000f8e0207 */
[----:B------:R-:W0:Y:S02]  /*0910*/  FENCE.VIEW.ASYNC.S ;  /* 0x00000000000073c6 */ /* 0x000e240000000000 */
[----:B0-----:R0:W1:Y:S02]  /*0920*/  @!UP0 SYNCS.EXCH.64 URZ, [UR6+0x130], UR4 ;  /* 0x00013004063f85b2 */ /* 0x0010640008000100 */
[----:B------:R-:W-:-:S04]  /*0930*/  ISETP.EQ.OR P1, PT, R0, RZ, !P1 ;  /* 0x000000ff0000720c */ /* 0x000fc80004f22670 */
[----:B------:R-:W-:Y:S01]  /*0940*/  PLOP3.LUT P0, PT, P0, P1, PT, 0x80, 0x0 ;  /* 0x000000000000781c */ /* 0x000fe20000703070 */
[----:B------:R0:W2:Y:S01]  /*0950*/  @!UP1 SYNCS.EXCH.64 URZ, [UR6+0x138], UR4 ;  /* 0x00013804063f95b2 */ /* 0x0000a20008000100 */
[----:B------:R-:W-:Y:S01]  /*0960*/  NOP ;  /* 0x0000000000007918 */ /* 0x000fe20000000000 */
[----:B------:R-:W-:Y:S10]  /*0970*/  @!P4 BRA `(.L_x_4) ;  /* 0x000000000008c947 */ /* 0x000ff40003800000 */
[----:B-12---:R-:W-:Y:S01]  /*0980*/  UCGABAR_ARV ;  /* 0x00000000000079c7 */ /* 0x006fe20008000000 */
[----:B------:R-:W-:Y:S05]  /*0990*/  BRA `(.L_x_5) ;  /* 0x0000000000047947 */ /* 0x000fea0003800000 */
.L_x_4:
[----:B-12---:R-:W-:Y:S01]  /*09a0*/  NOP ;  /* 0x0000000000007918 */ /* 0x006fe20000000000 */
.L_x_5:
[----:B------:R-:W1:Y:S01]  /*09b0*/  LDC R3, c[0x0][0x65c] ;  /* 0x00019700ff037b82 */ /* 0x000e620000000800 */
[----:B------:R-:W-:Y:S02]  /*09c0*/  IMAD.U32 R4, RZ, RZ, UR9 ;  /* 0x00000009ff047e24 */ /* 0x000fe4000f8e00ff */
[----:B------:R-:W-:Y:S01]  /*09d0*/  IMAD.MOV.U32 R5, RZ, RZ, RZ ;  /* 0x000000ffff057224 */ /* 0x000fe200078e00ff */
[----:B-1----:R-:W-:-:S13]  /*09e0*/  ISETP.NE.AND P3, PT, R3, 0x1, PT ;  /* 0x000000010300780c */ /* 0x002fda0003f65270 */
[----:B------:R-:W1:Y:S01]  /*09f0*/  @P3 LDC R7, c[0x0][0x10] ;  /* 0x00000400ff073b82 */ /* 0x000e620000000800 */
[----:B------:R-:W-:Y:S02]  /*0a00*/  @P3 IMAD.MOV.U32 R3, RZ, RZ, RZ ;  /* 0x000000ffff033224 */ /* 0x000fe400078e00ff */
[----:B------:R-:W-:-:S05]  /*0a10*/  @P3 IMAD.MOV.U32 R13, RZ, RZ, RZ ;  /* 0x000000ffff0d3224 */ /* 0x000fca00078e00ff */
[----:B------:R-:W2:Y:S01]  /*0a20*/  @!P3 LDC R9, c[0x0][0xc] ;  /* 0x00000300ff09bb82 */ /* 0x000ea20000000800 */
[----:B-1----:R-:W-:-:S04]  /*0a30*/  @P3 IMAD.WIDE.U32 R6, R7, UR9, R2 ;  /* 0x0000000907063c25 */ /* 0x002fc8000f8e0002 */
[----:B------:R-:W-:Y:S02]  /*0a40*/  @P3 IMAD.MOV.U32 R19, RZ, RZ, R6 ;  /* 0x000000ffff133224 */ /* 0x000fe400078e0006 */
[----:B------:R-:W-:Y:S02]  /*0a50*/  @P3 IMAD.IADD R23, R7, 0x1, R13 ;  /* 0x0000000107173824 */ /* 0x000fe400078e020d */
[----:B--2---:R-:W-:-:S04]  /*0a60*/  @!P3 IMAD.WIDE.U32 R4, R2, R9, R4 ;  /* 0x000000090204b225 */ /* 0x004fc800078e0004 */
[----:B------:R-:W-:Y:S02]  /*0a70*/  @!P3 IMAD.MOV.U32 R19, RZ, RZ, R4 ;  /* 0x000000ffff13b224 */ /* 0x000fe400078e0004 */
[----:B------:R-:W-:-:S03]  /*0a80*/  @!P3 IMAD.MOV.U32 R23, RZ, RZ, R5 ;  /* 0x000000ffff17b224 */ /* 0x000fc600078e0005 */
[----:B------:R1:W-:Y:S04]  /*0a90*/  STL [R1+0x80], R19 ;  /* 0x0000801301007387 */ /* 0x0003e80000100800 */
[----:B------:R1:W-:Y:S01]  /*0aa0*/  STL [R1+0x7c], R23 ;  /* 0x00007c1701007387 */ /* 0x0003e20000100800 */
[----:B------:R-:W-:Y:S05]  /*0ab0*/  @!P4 BRA `(.L_x_6) ;  /* 0x00000000000cc947 */ /* 0x000fea0003800000 */
[----:B------:R-:W-:Y:S01]  /*0ac0*/  UCGABAR_WAIT ;  /* 0x0000000000007dc7 */ /* 0x000fe20008000000 */
[----:B------:R-:W-:Y:S01]  /*0ad0*/  CCTL.IVALL ;  /* 0x00000000ff00798f */ /* 0x000fe20002000000 */
[----:B------:R-:W-:Y:S05]  /*0ae0*/  BRA `(.L_x_7) ;  /* 0x0000000000047947 */ /* 0x000fea0003800000 */
.L_x_6:
[----:B------:R-:W-:Y:S06]  /*0af0*/  BAR.SYNC.DEFER_BLOCKING 0x0 ;  /* 0x0000000000007b1d */ /* 0x000fec0000010000 */
.L_x_7:
[----:B------:R-:W-:Y:S05]  /*0b00*/  @!P2 BRA `(.L_x_8) ;  /* 0x000000e00064a947 */ /* 0x000fea0003800000 */
[----:B------:R-:W-:-:S06]  /*0b10*/  UISETP.GT.U32.AND UP0, UPT, UR10, 0x1, UPT ;  /* 0x000000010a00788c */ /* 0x000fcc000bf04070 */
[----:B------:R-:W-:-:S13]  /*0b20*/  PLOP3.LUT P1, PT, PT, PT, UP0, 0x80, 0x0 ;  /* 0x000000000000781c */ /* 0x000fda0003f2f008 */
[----:B0-----:R-:W-:Y:S05]  /*0b30*/  @P1 EXIT ;  /* 0x000000000000194d */ /* 0x001fea0003800000 */
[----:B------:R-:W-:Y:S01]  /*0b40*/  IMAD.MOV.U32 R6, RZ, RZ, -0x1 ;  /* 0xffffffffff067424 */ /* 0x000fe200078e00ff */
[----:B------:R-:W-:Y:S01]  /*0b50*/  ULDC.64 UR4, c[0x0][0x650] ;  /* 0x0001940000047ab9 */ /* 0x000fe20000000a00 */
[----:B------:R-:W-:Y:S01]  /*0b60*/  IMAD.MOV.U32 R5, RZ, RZ, -0x1 ;  /* 0xffffffffff057424 */ /* 0x000fe200078e00ff */
[----:B------:R-:W-:Y:S01]  /*0b70*/  ISETP.GE.U32.AND P1, PT, R19, UR4, PT ;  /* 0x0000000413007c0c */ /* 0x000fe2000bf26070 */
[----:B------:R-:W-:Y:S01]  /*0b80*/  UMOV UR23, 0xffffffff ;  /* 0xffffffff00177882 */ /* 0x000fe20000000000 */
[----:B------:R0:W-:Y:S01]  /*0b90*/  STL [R1+0x88], R6 ;  /* 0x0000880601007387 */ /* 0x0001e20000100800 */
[----:B------:R-:W-:Y:S02]  /*0ba0*/  PRMT R4, RZ, 0x7610, R4 ;  /* 0x00007610ff047816 */ /* 0x000fe40000000004 */
[----:B------:R-:W-:Y:S01]  /*0bb0*/  ISETP.GE.U32.AND.EX P1, PT, R23, UR5, PT, P1 ;  /* 0x0000000517007c0c */ /* 0x000fe2000bf26110 */
[----:B------:R0:W-:-:S12]  /*0bc0*/  STL [R1+0x84], R5 ;  /* 0x0000840501007387 */ /* 0x0001d80000100800 */
[----:B0-----:R-:W-:Y:S05]  /*0bd0*/  @P1 BRA `(.L_x_9) ;  /* 0x0000000400381947 */ /* 0x001fea0003800000 */
[----:B------:R-:W0:Y:S01]  /*0be0*/  LDC.64 R14, c[0x0][0x628] ;  /* 0x00018a00ff0e7b82 */ /* 0x000e220000000a00 */
[----:B------:R-:W-:Y:S02]  /*0bf0*/  IMAD.MOV.U32 R4, RZ, RZ, R19 ;  /* 0x000000ffff047224 */ /* 0x000fe400078e0013 */
[----:B------:R-:W-:-:S05]  /*0c00*/  IMAD.MOV.U32 R5, RZ, RZ, R23 ;  /* 0x000000ffff057224 */ /* 0x000fca00078e0017 */
[----:B------:R-:W2:Y:S08]  /*0c10*/  LDC R10, c[0x0][0x630] ;  /* 0x00018c00ff0a7b82 */ /* 0x000eb00000000800 */
[----:B------:R-:W3:Y:S01]  /*0c20*/  LDC.64 R16, c[0x0][0x620] ;  /* 0x00018800ff107b82 */ /* 0x000ee20000000a00 */
[----:B0-----:R-:W-:-:S04]  /*0c30*/  ISETP.NE.U32.AND P1, PT, R14, RZ, PT ;  /* 0x000000ff0e00720c */ /* 0x001fc80003f25070 */
[----:B------:R-:W-:-:S13]  /*0c40*/  ISETP.NE.AND.EX P1, PT, R15, RZ, PT, P1 ;  /* 0x000000ff0f00720c */ /* 0x000fda0003f25310 */
[----:B--23--:R-:W-:Y:S05]  /*0c50*/  @!P1 BRA `(.L_x_10) ;  /* 0x0000000000289947 */ /* 0x00cfea0003800000 */
[----:B------:R-:W0:Y:S02]  /*0c60*/  LDC R9, c[0x0][0x634] ;  /* 0x00018d00ff097b82 */ /* 0x000e240000000800 */
[----:B0-----:R-:W-:-:S05]  /*0c70*/  IADD3 R9, P1, R19, R9, RZ ;  /* 0x0000000913097210 */ /* 0x001fca0007f3e0ff */
[----:B------:R-:W-:-:S04]  /*0c80*/  IMAD.X R13, RZ, RZ, R23, P1 ;  /* 0x000000ffff0d7224 */ /* 0x000fc800008e0617 */
[----:B------:R-:W-:-:S04]  /*0c90*/  IMAD.WIDE.U32 R4, R13, R14, RZ ;  /* 0x0000000e0d047225 */ /* 0x000fc800078e00ff */
[----:B------:R-:W-:-:S04]  /*0ca0*/  IMAD.WIDE.U32 R6, P1, R9, R15, R4 ;  /* 0x0000000f09067225 */ /* 0x000fc80007820004 */
[----:B------:R-:W-:-:S04]  /*0cb0*/  IMAD.WIDE.U32 R4, R9, R14, RZ ;  /* 0x0000000e09047225 */ /* 0x000fc800078e00ff */
[----:B------:R-:W-:Y:S01]  /*0cc0*/  IMAD.X R9, RZ, RZ, RZ, P1 ;  /* 0x000000ffff097224 */ /* 0x000fe200008e06ff */
[----:B------:R-:W-:Y:S01]  /*0cd0*/  IADD3 RZ, P1, R5, R6, RZ ;  /* 0x0000000605ff7210 */ /* 0x000fe20007f3e0ff */
[----:B------:R-:W-:-:S04]  /*0ce0*/  IMAD.MOV.U32 R8, RZ, RZ, R7 ;  /* 0x000000ffff087224 */ /* 0x000fc800078e0007 */
[----:B------:R-:W-:-:S08]  /*0cf0*/  IMAD.WIDE.U32.X R4, R13, R15, R8, P1 ;  /* 0x0000000f0d047225 */ /* 0x000fd000008e0408 */
.L_x_10:
[----:B------:R-:W0:Y:S01]  /*0d00*/  LDC.64 R20, c[0x0][0x640] ;  /* 0x00019000ff147b82 */ /* 0x000e220000000a00 */
[-C--:B------:R-:W-:Y:S01]  /*0d10*/  SHF.R.U64 R22, R4, R10.reuse, R5 ;  /* 0x0000000a04167219 */ /* 0x080fe20000001205 */
[----:B------:R-:W-:Y:S01]  /*0d20*/  IMAD.MOV.U32 R4, RZ, RZ, R19 ;  /* 0x000000ffff047224 */ /* 0x000fe200078e0013 */
[----:B------:R-:W-:Y:S01]  /*0d30*/  SHF.R.U32.HI R3, RZ, R10, R5 ;  /* 0x0000000aff037219 */ /* 0x000fe20000011605 */
[----:B------:R-:W-:Y:S01]  /*0d40*/  IMAD.MOV.U32 R5, RZ, RZ, R23 ;  /* 0x000000ffff057224 */ /* 0x000fe200078e0017 */
[----:B------:R-:W-:Y:S01]  /*0d50*/  IADD3 R7, P1, RZ, -R22, RZ ;  /* 0x80000016ff077210 */ /* 0x000fe20007f3e0ff */
[----:B-1----:R-:W-:Y:S02]  /*0d60*/  IMAD R23, R11, R12, R2 ;  /* 0x0000000c0b177224 */ /* 0x002fe400078e0202 */
[----:B------:R-:W1:Y:S01]  /*0d70*/  LDC R8, c[0x0][0x618] ;  /* 0x00018600ff087b82 */ /* 0x000e620000000800 */
[----:B------:R-:W-:Y:S02]  /*0d80*/  IMAD.MOV.U32 R11, RZ, RZ, 0x1 ;  /* 0x00000001ff0b7424 */ /* 0x000fe400078e00ff */
[----:B------:R-:W-:-:S02]  /*0d90*/  IMAD.X R3, RZ, RZ, ~R3, P1 ;  /* 0x000000ffff037224 */ /* 0x000fc400008e0e03 */
[----:B------:R-:W-:-:S03]  /*0da0*/  IMAD.WIDE.U32 R4, R7, R16, R4 ;  /* 0x0000001007047225 */ /* 0x000fc600078e0004 */
[----:B------:R-:W2:Y:S01]  /*0db0*/  LDC R14, c[0x0][0x608] ;  /* 0x00018200ff0e7b82 */ /* 0x000ea20000000800 */
[----:B------:R-:W-:-:S04]  /*0dc0*/  IMAD R6, R3, R16, RZ ;  /* 0x0000001003067224 */ /* 0x000fc800078e02ff */
[----:B------:R-:W-:-:S03]  /*0dd0*/  IMAD R3, R7, R17, R6 ;  /* 0x0000001107037224 */ /* 0x000fc600078e0206 */
[----:B------:R-:W3:Y:S01]  /*0de0*/  LDC R18, c[0x0][0x658] ;  /* 0x00019600ff127b82 */ /* 0x000ee20000000800 */
[----:B------:R-:W-:Y:S01]  /*0df0*/  IMAD.IADD R3, R5, 0x1, R3 ;  /* 0x0000000105037824 */ /* 0x000fe200078e0203 */
[----:B0-----:R-:W-:Y:S01]  /*0e00*/  ISETP.NE.U32.AND P1, PT, R20, RZ, PT ;  /* 0x000000ff1400720c */ /* 0x001fe20003f25070 */
[----:B------:R-:W-:-:S03]  /*0e10*/  IMAD.MOV.U32 R5, RZ, RZ, -0x1 ;  /* 0xffffffffff057424 */ /* 0x000fc600078e00ff */
[----:B------:R-:W-:Y:S02]  /*0e20*/  ISETP.NE.AND.EX P1, PT, R21, RZ, PT, P1 ;  /* 0x000000ff1500720c */ /* 0x000fe40003f25310 */
[----:B------:R-:W0:Y:S01]  /*0e30*/  LDC R13, c[0x0][0x600] ;  /* 0x00018000ff0d7b82 */ /* 0x000e220000000800 */
[-CC-:B-1----:R-:W-:Y:S02]  /*0e40*/  SHF.R.U64 R10, R4, R8.reuse, R3.reuse ;  /* 0x00000008040a7219 */ /* 0x182fe40000001203 */
[----:B------:R-:W-:-:S05]  /*0e50*/  SHF.R.U32.HI R3, RZ, R8, R3 ;  /* 0x00000008ff037219 */ /* 0x000fca0000011603 */
[----:B------:R-:W1:Y:S01]  /*0e60*/  LDC R15, c[0x0][0x648] ;  /* 0x00019200ff0f7b82 */ /* 0x000e620000000800 */
[-CC-:B--2---:R-:W-:Y:S02]  /*0e70*/  SHF.R.U64 R19, R10, R14.reuse, R3.reuse ;  /* 0x0000000e0a137219 */ /* 0x184fe40000001203 */
[----:B------:R-:W-:-:S05]  /*0e80*/  SHF.R.U32.HI R3, RZ, R14, R3 ;  /* 0x0000000eff037219 */ /* 0x000fca0000011603 */
[----:B------:R-:W2:Y:S01]  /*0e90*/  LDC R17, c[0x0][0x638] ;  /* 0x00018e00ff117b82 */ /* 0x000ea20000000800 */
[-C--:B---3--:R-:W-:Y:S02]  /*0ea0*/  SHF.L.U32 R2, R5, R18.reuse, RZ ;  /* 0x0000001205027219 */ /* 0x088fe400000006ff */
[--C-:B------:R-:W-:Y:S02]  /*0eb0*/  SHF.R.U64 R12, R19, R18, R3.reuse ;  /* 0x00000012130c7219 */ /* 0x100fe40000001203 */
[----:B------:R-:W-:Y:S02]  /*0ec0*/  LOP3.LUT R8, RZ, R2, RZ, 0x33, !PT ;  /* 0x00000002ff087212 */ /* 0x000fe400078e33ff */
[----:B------:R-:W-:Y:S01]  /*0ed0*/  SHF.R.U32.HI R3, RZ, R18, R3 ;  /* 0x00000012ff037219 */ /* 0x000fe20000011603 */
[----:B------:R-:W3:Y:S01]  /*0ee0*/  LDC R16, c[0x0][0x610] ;  /* 0x00018400ff107b82 */ /* 0x000ee20000000800 */
[----:B------:R-:W-:Y:S01]  /*0ef0*/  IMAD.MOV.U32 R2, RZ, RZ, R12 ;  /* 0x000000ffff027224 */ /* 0x000fe200078e000c */
[----:B------:R-:W-:Y:S06]  /*0f00*/  @!P1 BRA `(.L_x_11) ;  /* 0x0000000000289947 */ /* 0x000fec0003800000 */
[----:B------:R-:W4:Y:S02]  /*0f10*/  LDC R7, c[0x0][0x64c] ;  /* 0x00019300ff077b82 */ /* 0x000f240000000800 */
[----:B----4-:R-:W-:-:S05]  /*0f20*/  IADD3 R7, P1, R12, R7, RZ ;  /* 0x000000070c077210 */ /* 0x010fca0007f3e0ff */
        /* <DEDUP_REMOVED lines=8> */
.L_x_11:
[----:B-1----:R-:W-:Y:S01]  /*0fb0*/  SHF.R.U64 R4, R2, R15, R3 ;  /* 0x0000000f02047219 */ /* 0x002fe20000001203 */
[----:B0-----:R-:W-:Y:S01]  /*0fc0*/  VIADD R5, R13, 0xffffffff ;  /* 0xffffffff0d057836 */ /* 0x001fe20000000000 */
[----:B------:R-:W-:Y:S02]  /*0fd0*/  SHF.L.U32 R2, R11, R18, RZ ;  /* 0x000000120b027219 */ /* 0x000fe400000006ff */
[----:B------:R-:W-:Y:S01]  /*0fe0*/  LOP3.LUT R3, R19, R8, RZ, 0xc0, !PT ;  /* 0x0000000813037212 */ /* 0x000fe200078ec0ff */
[----:B------:R-:W-:Y:S01]  /*0ff0*/  IMAD.MOV R6, RZ, RZ, -R4 ;  /* 0x000000ffff067224 */ /* 0x000fe200078e0a04 */
[----:B------:R-:W-:Y:S02]  /*1000*/  SEL R0, R0, R23, !P3 ;  /* 0x0000001700007207 */ /* 0x000fe40005800000 */
[----:B------:R-:W-:Y:S01]  /*1010*/  LOP3.LUT R5, R10, R5, RZ, 0xc0, !PT ;  /* 0x000000050a057212 */ /* 0x000fe200078ec0ff */
[----:B------:R-:W-:Y:S01]  /*1020*/  IMAD R3, R2, R4, R3 ;  /* 0x0000000402037224 */ /* 0x000fe200078e0203 */
[----:B------:R-:W-:Y:S01]  /*1030*/  R2UR UR23, R22 ;  /* 0x00000000161772ca */ /* 0x000fe200000e0000 */
[----:B--2---:R-:W-:-:S02]  /*1040*/  IMAD R2, R6, R17, R12 ;  /* 0x0000001106027224 */ /* 0x004fc400078e020c */
[----:B---3--:R-:W-:Y:S02]  /*1050*/  IMAD R0, R3, R16, R0 ;  /* 0x0000001003007224 */ /* 0x008fe400078e0200 */
[----:B------:R-:W-:Y:S02]  /*1060*/  IMAD R3, R2, R13, R5 ;  /* 0x0000000d02037224 */ /* 0x000fe400078e0205 */
[----:B------:R-:W-:-:S03]  /*1070*/  IMAD.MOV.U32 R4, RZ, RZ, 0x1 ;  /* 0x00000001ff047424 */ /* 0x000fc600078e00ff */
[----:B------:R-:W-:Y:S02]  /*1080*/  SEL R2, R3, R0, !P3 ;  /* 0x0000000003027207 */ /* 0x000fe40005800000 */
[----:B------:R-:W-:-:S03]  /*1090*/  SEL R0, R0, R3, !P3 ;  /* 0x0000000300007207 */ /* 0x000fc60005800000 */
[----:B------:R0:W-:Y:S04]  /*10a0*/  STL [R1+0x84], R2 ;  /* 0x0000840201007387 */ /* 0x0001e80000100800 */
[----:B------:R0:W-:Y:S02]  /*10b0*/  STL [R1+0x88], R0 ;  /* 0x0000880001007387 */ /* 0x0001e40000100800 */
.L_x_9:
[----:B------:R-:W-:-:S08]  /*10c0*/  NOP ;  /* 0x0000000000007918 */ /* 0x000fd00000000000 */
[----:B------:R-:W2:Y:S02]  /*10d0*/  USETMAXREG.TRY_ALLOC.CTAPOOL UP0, 0xe8 ;  /* 0x000000e8000079c8 */ /* 0x000ea40008000600 */
[----:B--2---:R-:W-:-:S13]  /*10e0*/  PLOP3.LUT P1, PT, PT, PT, UP0, 0x80, 0x0 ;  /* 0x000000000000781c */ /* 0x004fda0003f2f008 */
[----:B------:R-:W-:Y:S05]  /*10f0*/  @!P1 BRA `(.L_x_9) ;  /* 0xfffffffc00f09947 */ /* 0x000fea000383ffff */
[----:B------:R-:W-:Y:S01]  /*1100*/  ULDC.64 UR4, c[0x0][0x598] ;  /* 0x0001660000047ab9 */ /* 0x000fe20000000a00 */
[----:B------:R-:W-:Y:S01]  /*1110*/  ULDC.64 UR18, c[0x0][0x208] ;  /* 0x0000820000127ab9 */ /* 0x000fe20000000a00 */
[----:B------:R-:W-:-:S04]  /*1120*/  ISETP.NE.U32.AND P1, PT, RZ, UR4, PT ;  /* 0x00000004ff007c0c */ /* 0x000fc8000bf25070 */
[----:B------:R-:W-:-:S13]  /*1130*/  ISETP.NE.AND.EX P1, PT, RZ, UR5, PT, P1 ;  /* 0x00000005ff007c0c */ /* 0x000fda000bf25310 */
[----:B------:R-:W-:Y:S05]  /*1140*/  @!P1 BRA `(.L_x_12) ;  /* 0x0000000000209947 */ /* 0x000fea0003800000 */
[----:B0-----:R-:W0:Y:S02]  /*1150*/  LDC.64 R2, c[0x0][0x598] ;  /* 0x00016600ff027b82 */ /* 0x001e240000000a00 */
[----:B0-----:R-:W2:Y:S02]  /*1160*/  LDG.E.64 R2, desc[UR18][R2.64] ;  /* 0x0000001202027981 */ /* 0x001ea4000c1e1b00 */
[----:B--2---:R-:W-:-:S04]  /*1170*/  ISETP.NE.U32.AND P1, PT, R2, RZ, PT ;  /* 0x000000ff0200720c */ /* 0x004fc80003f25070 */
[----:B------:R-:W-:-:S13]  /*1180*/  ISETP.NE.AND.EX P1, PT, R3, RZ, PT, P1 ;  /* 0x000000ff0300720c */ /* 0x000fda0003f25310 */
[----:B------:R-:W-:Y:S05]  /*1190*/  @!P1 BRA `(.L_x_12) ;  /* 0x00000000000c9947 */ /* 0x000fea0003800000 */
[----:B------:R-:W2:Y:S02]  /*11a0*/  LD.E R2, desc[UR18][R2.64] ;  /* 0x0000001202027980 */ /* 0x000ea4000c101900 */
[----:B--2---:R-:W-:Y:S01]  /*11b0*/  R2UR UR20, R2 ;  /* 0x00000000021472ca */ /* 0x004fe200000e0000 */
[----:B------:R-:W-:-:S14]  /*11c0*/  BRA `(.L_x_13) ;  /* 0x0000000000247947 */ /* 0x000fdc0003800000 */
.L_x_12:
[----:B------:R-:W-:Y:S02]  /*11d0*/  ULDC.64 UR4, c[0x0][0x588] ;  /* 0x0001620000047ab9 */ /* 0x000fe40000000a00 */
[----:B------:R-:W-:-:S04]  /*11e0*/  ISETP.NE.U32.AND P1, PT, RZ, UR4, PT ;  /* 0x00000004ff007c0c */ /* 0x000fc8000bf25070 */
[----:B------:R-:W-:-:S13]  /*11f0*/  ISETP.NE.AND.EX P1, PT, RZ, UR5, PT, P1 ;  /* 0x00000005ff007c0c */ /* 0x000fda000bf25310 */
[----:B------:R-:W-:Y:S05]  /*1200*/  @!P1 BRA `(.L_x_14) ;  /* 0x0000000000109947 */ /* 0x000fea0003800000 */
[----:B0-----:R-:W0:Y:S02]  /*1210*/  LDC.64 R2, c[0x0][0x588] ;  /* 0x00016200ff027b82 */ /* 0x001e240000000a00 */
[----:B0-----:R-:W2:Y:S02]  /*1220*/  LDG.E R2, desc[UR18][R2.64] ;  /* 0x0000001202027981 */ /* 0x001ea4000c1e1900 */
[----:B--2---:R-:W-:Y:S01]  /*1230*/  R2UR UR20, R2 ;  /* 0x00000000021472ca */ /* 0x004fe200000e0000 */
[----:B------:R-:W-:-:S14]  /*1240*/  BRA `(.L_x_13) ;  /* 0x0000000000047947 */ /* 0x000fdc0003800000 */
.L_x_14:
[----:B------:R-:W-:-:S05]  /*1250*/  ULDC UR20, c[0x0][0x580] ;  /* 0x0001600000147ab9 */ /* 0x000fca0000000800 */
.L_x_13:
[----:B------:R-:W-:Y:S02]  /*1260*/  ULDC.64 UR4, c[0x0][0x5a0] ;  /* 0x0001680000047ab9 */ /* 0x000fe40000000a00 */
        /* <DEDUP_REMOVED lines=11> */
.L_x_15:
        /* <DEDUP_REMOVED lines=8> */
.L_x_17:
[----:B------:R-:W-:-:S05]  /*13a0*/  ULDC UR21, c[0x0][0x584] ;  /* 0x0001610000157ab9 */ /* 0x000fca0000000800 */
.L_x_16:
[----:B------:R-:W-:-:S13]  /*13b0*/  LOP3.LUT P1, RZ, R4, 0xff, RZ, 0xc0, !PT ;  /* 0x000000ff04ff7812 */ /* 0x000fda000782c0ff */
[----:B------:R-:W-:Y:S05]  /*13c0*/  @!P1 EXIT ;  /* 0x000000000000994d */ /* 0x000fea0003800000 */
[----:B------:R-:W-:Y:S01]  /*13d0*/  ULDC UR4, c[0x0][0x28c] ;  /* 0x0000a30000047ab9 */ /* 0x000fe20000000800 */
[----:B------:R-:W-:Y:S02]  /*13e0*/  ULOP3.LUT UR22, UR13, 0x1, URZ, 0xfc, !UPT ;  /* 0x000000010d167892 */ /* 0x000fe4000f8efc3f */
[----:B------:R-:W-:-:S04]  /*13f0*/  UIADD3 UR4, UR4, 0x1f, URZ ;  /* 0x0000001f04047890 */ /* 0x000fc8000fffe03f */
[----:B------:R-:W-:-:S04]  /*1400*/  USHF.R.S32.HI UR5, URZ, 0x1f, UR4 ;  /* 0x0000001f3f057899 */ /* 0x000fc80008011404 */
[----:B------:R-:W-:-:S03]  /*1410*/  ULEA.HI UR5, UR5, UR4, URZ, 0x5 ;  /* 0x0000000405057291 */ /* 0x000fc6000f8f283f */
[----:B------:R-:W-:Y:S01]  /*1420*/  UMOV UR4, URZ ;  /* 0x0000003f00047c82 */ /* 0x000fe20008000000 */
[----:B------:R-:W-:-:S03]  /*1430*/  USHF.R.S32.HI UR12, URZ, 0x5, UR5 ;  /* 0x000000053f0c7899 */ /* 0x000fc60008011405 */
[----:B------:R-:W-:-:S09]  /*1440*/  UMOV UR5, URZ ;  /* 0x0000003f00057c82 */ /* 0x000fd20008000000 */
.L_x_300:
[----:B0-----:R-:W0:Y:S01]  /*1450*/  S2R R0, SR_TID.X ;  /* 0x0000000000007919 */ /* 0x001e220000002100 */
[----:B--2---:R-:W2:Y:S01]  /*1460*/  S2UR UR11, SR_CgaCtaId ;  /* 0x00000000000b79c3 */ /* 0x004ea20000008800 */
[----:B------:R-:W-:Y:S01]  /*1470*/  UMOV UR14, 0x400 ;  /* 0x00000400000e7882 */ /* 0x000fe20000000000 */
[----:B------:R-:W-:Y:S01]  /*1480*/  UMOV UR6, URZ ;  /* 0x0000003f00067c82 */ /* 0x000fe20008000000 */
[----:B------:R-:W-:Y:S01]  /*1490*/  STL [R1+0x74], RZ ;  /* 0x000074ff01007387 */ /* 0x000fe20000100800 */
[----:B------:R-:W-:Y:S01]  /*14a0*/  UMOV UR7, URZ ;  /* 0x0000003f00077c82 */ /* 0x000fe20008000000 */
[----:B------:R-:W-:Y:S01]  /*14b0*/  UMOV UR8, URZ ;  /* 0x0000003f00087c82 */ /* 0x000fe20008000000 */
[----:B------:R-:W-:Y:S01]  /*14c0*/  UMOV UR16, UR5 ;  /* 0x0000000500107c82 */ /* 0x000fe20008000000 */
[----:B------:R-:W-:Y:S01]  /*14d0*/  STL [R1+0x70], RZ ;  /* 0x000070ff01007387 */ /* 0x000fe20000100800 */
[----:B---3--:R-:W3:Y:S01]  /*14e0*/  LDC R2, c[0x0][0x28c] ;  /* 0x0000a300ff027b82 */ /* 0x008ee20000000800 */
[----:B------:R-:W-:-:S02]  /*14f0*/  CS2R R4, SRZ ;  /* 0x0000000000047805 */ /* 0x000fc4000001ff00 */
[----:B------:R-:W-:Y:S01]  /*1500*/  CS2R R6, SRZ ;  /* 0x0000000000067805 */ /* 0x000fe2000001ff00 */
[----:B------:R-:W-:Y:S01]  /*1510*/  STL [R1+0x6c], RZ ;  /* 0x00006cff01007387 */ /* 0x000fe20000100800 */
[----:B------:R-:W-:Y:S02]  /*1520*/  CS2R R8, SRZ ;  /* 0x0000000000087805 */ /* 0x000fe4000001ff00 */
[----:B------:R-:W-:Y:S02]  /*1530*/  CS2R R10, SRZ ;  /* 0x00000000000a7805 */ /* 0x000fe4000001ff00 */
[----:B------:R-:W-:Y:S01]  /*1540*/  CS2R R12, SRZ ;  /* 0x00000000000c7805 */ /* 0x000fe2000001ff00 */
[----:B------:R-:W-:Y:S01]  /*1550*/  STL [R1+0x68], RZ ;  /* 0x000068ff01007387 */ /* 0x000fe20000100800 */
[----:B------:R-:W-:Y:S02]  /*1560*/  CS2R R14, SRZ ;  /* 0x00000000000e7805 */ /* 0x000fe4000001ff00 */
[----:B------:R-:W-:-:S02]  /*1570*/  CS2R R16, SRZ ;  /* 0x0000000000107805 */ /* 0x000fc4000001ff00 */
[----:B-1----:R-:W-:Y:S01]  /*1580*/  CS2R R18, SRZ ;  /* 0x0000000000127805 */ /* 0x002fe2000001ff00 */
[----:B------:R-:W-:Y:S01]  /*1590*/  STL [R1+0x64], RZ ;  /* 0x000064ff01007387 */ /* 0x000fe20000100800 */
[----:B------:R-:W-:Y:S02]  /*15a0*/  CS2R R20, SRZ ;  /* 0x0000000000147805 */ /* 0x000fe4000001ff00 */
[----:B------:R-:W-:Y:S02]  /*15b0*/  CS2R R22, SRZ ;  /* 0x0000000000167805 */ /* 0x000fe4000001ff00 */
[----:B------:R-:W-:Y:S01]  /*15c0*/  CS2R R152, SRZ ;  /* 0x0000000000987805 */ /* 0x000fe2000001ff00 */
[----:B------:R-:W-:Y:S01]  /*15d0*/  STL [R1+0x60], RZ ;  /* 0x000060ff01007387 */ /* 0x000fe20000100800 */
[----:B--2---:R-:W-:Y:S01]  /*15e0*/  ULEA UR14, UR11, UR14, 0x18 ;  /* 0x0000000e0b0e7291 */ /* 0x004fe2000f8ec03f */
[----:B------:R-:W-:Y:S02]  /*15f0*/  CS2R R154, SRZ ;  /* 0x00000000009a7805 */ /* 0x000fe4000001ff00 */
[----:B------:R-:W-:Y:S01]  /*1600*/  CS2R R156, SRZ ;  /* 0x00000000009c7805 */ /* 0x000fe2000001ff00 */
[----:B------:R-:W-:Y:S01]  /*1610*/  STL [R1+0x5c], RZ ;  /* 0x00005cff01007387 */ /* 0x000fe20000100800 */
[----:B------:R-:W-:-:S02]  /*1620*/  CS2R R158, SRZ ;  /* 0x00000000009e7805 */ /* 0x000fc4000001ff00 */
[----:B------:R-:W-:Y:S02]  /*1630*/  CS2R R160, SRZ ;  /* 0x0000000000a07805 */ /* 0x000fe4000001ff00 */
[----:B------:R-:W-:Y:S02]  /*1640*/  CS2R R162, SRZ ;  /* 0x0000000000a27805 */ /* 0x000fe4000001ff00 */
[----:B0-----:R-:W-:Y:S01]  /*1650*/  LOP3.LUT R0, R0, 0x80, RZ, 0xc0, !PT ;  /* 0x0000008000007812 */ /* 0x001fe200078ec0ff */
[----:B------:R-:W-:Y:S01]  /*1660*/  STL [R1+0x58], RZ ;  /* 0x000058ff01007387 */ /* 0x000fe20000100800 */
[----:B---3--:R-:W-:Y:S02]  /*1670*/  ISETP.GE.AND P1, PT, R2, 0x1, PT ;  /* 0x000000010200780c */ /* 0x008fe40003f26270 */
[----:B------:R-:W-:Y:S02]  /*1680*/  CS2R R2, SRZ ;  /* 0x0000000000027805 */ /* 0x000fe4000001ff00 */
[----:B------:R-:W-:Y:S01]  /*1690*/  SHF.R.U32.HI R0, RZ, 0x7, R0 ;  /* 0x00000007ff007819 */ /* 0x000fe20000011600 */
[----:B------:R-:W-:Y:S01]  /*16a0*/  STL [R1+0x54], RZ ;  /* 0x000054ff01007387 */ /* 0x000fe20000100800 */
[----:B------:R-:W-:-:S02]  /*16b0*/  CS2R R164, SRZ ;  /* 0x0000000000a47805 */ /* 0x000fc4000001ff00 */
[----:B------:R-:W-:Y:S02]  /*16c0*/  CS2R R166, SRZ ;  /* 0x0000000000a67805 */ /* 0x000fe4000001ff00 */
[----:B------:R-:W-:Y:S01]  /*16d0*/  CS2R R168, SRZ ;  /* 0x0000000000a87805 */ /* 0x000fe2000001ff00 */
[----:B------:R-:W-:Y:S01]  /*16e0*/  STL [R1+0x50], RZ ;  /* 0x000050ff01007387 */ /* 0x000fe20000100800 */
[----:B------:R-:W-:Y:S02]  /*16f0*/  CS2R R170, SRZ ;  /* 0x0000000000aa7805 */ /* 0x000fe4000001ff00 */
[----:B------:R-:W-:Y:S02]  /*1700*/  CS2R R172, SRZ ;  /* 0x0000000000ac7805 */ /* 0x000fe4000001ff00 */
[----:B------:R-:W-:Y:S01]  /*1710*/  CS2R R174, SRZ ;  /* 0x0000000000ae7805 */ /* 0x000fe2000001ff00 */
[----:B------:R-:W0:Y:S01]  /*1720*/  SHFL.IDX PT, R0, R0, RZ, 0x1f ;  /* 0x00001fff00007589 */ /* 0x000e2200000e0000 */
[----:B------:R-:W-:-:S02]  /*1730*/  CS2R R176, SRZ ;  /* 0x0000000000b07805 */ /* 0x000fc4000001ff00 */
[----:B------:R-:W-:Y:S02]  /*1740*/  CS2R R178, SRZ ;  /* 0x0000000000b27805 */ /* 0x000fe4000001ff00 */
[----:B------:R-:W-:Y:S01]  /*1750*/  CS2R R180, SRZ ;  /* 0x0000000000b47805 */ /* 0x000fe2000001ff00 */
[----:B------:R1:W-:Y:S01]  /*1760*/  STL [R1+0x4c], RZ ;  /* 0x00004cff01007387 */ /* 0x0003e20000100800 */
[----:B------:R-:W-:Y:S02]  /*1770*/  CS2R R182, SRZ ;  /* 0x0000000000b67805 */ /* 0x000fe4000001ff00 */
[----:B------:R-:W-:Y:S02]  /*1780*/  CS2R R184, SRZ ;  /* 0x0000000000b87805 */ /* 0x000fe4000001ff00 */
[----:B------:R-:W-:Y:S01]  /*1790*/  CS2R R186, SRZ ;  /* 0x0000000000ba7805 */ /* 0x000fe2000001ff00 */
[----:B------:R1:W-:Y:S01]  /*17a0*/  STL [R1+0x48], RZ ;  /* 0x000048ff01007387 */ /* 0x0003e20000100800 */
        /* <DEDUP_REMOVED lines=14> */
[----:B------:R-:W-:Y:S02]  /*1890*/  CS2R R210, SRZ ;  /* 0x0000000000d27805 */ /* 0x000fe4000001ff00 */
[----:B0-----:R-:W-:Y:S01]  /*18a0*/  R2UR UR9, R0 ;  /* 0x00000000000972ca */ /* 0x001fe200000e0000 */
[----:B------:R1:W-:Y:S01]  /*18b0*/  STL [R1+0x38], RZ ;  /* 0x000038ff01007387 */ /* 0x0003e20000100800 */
[----:B------:R-:W-:Y:S01]  /*18c0*/  IMAD.MOV.U32 R0, RZ, RZ, RZ ;  /* 0x000000ffff007224 */ /* 0x000fe200078e00ff */
[----:B------:R-:W-:-:S02]  /*18d0*/  CS2R R212, SRZ ;  /* 0x0000000000d47805 */ /* 0x000fc4000001ff00 */
[----:B------:R-:W-:Y:S01]  /*18e0*/  CS2R R214, SRZ ;  /* 0x0000000000d67805 */ /* 0x000fe2000001ff00 */
[----:B------:R1:W-:Y:S01]  /*18f0*/  STL [R1+0x34], RZ ;  /* 0x000034ff01007387 */ /* 0x0003e20000100800 */
[----:B------:R-:W-:Y:S02]  /*1900*/  CS2R R216, SRZ ;  /* 0x0000000000d87805 */ /* 0x000fe4000001ff00 */
[----:B------:R-:W-:Y:S02]  /*1910*/  CS2R R218, SRZ ;  /* 0x0000000000da7805 */ /* 0x000fe4000001ff00 */
[----:B------:R-:W-:Y:S01]  /*1920*/  CS2R R220, SRZ ;  /* 0x0000000000dc7805 */ /* 0x000fe2000001ff00 */
[----:B------:R1:W-:Y:S01]  /*1930*/  STL [R1+0x30], RZ ;  /* 0x000030ff01007387 */ /* 0x0003e20000100800 */
[----:B------:R-:W-:Y:S02]  /*1940*/  CS2R R222, SRZ ;  /* 0x0000000000de7805 */ /* 0x000fe4000001ff00 */
[----:B------:R-:W-:Y:S01]  /*1950*/  CS2R R224, SRZ ;  /* 0x0000000000e07805 */ /* 0x000fe2000001ff00 */
[----:B------:R-:W-:Y:S01]  /*1960*/  IMAD.MOV.U32 R226, RZ, RZ, RZ ;  /* 0x000000ffffe27224 */ /* 0x000fe200078e00ff */
[----:B------:R1:W-:Y:S01]  /*1970*/  STL [R1+0x2c], RZ ;  /* 0x00002cff01007387 */ /* 0x0003e20000100800 */
[----:B------:R-:W-:Y:S01]  /*1980*/  ULEA.HI UR10, UR9, UR9, URZ, 0x1 ;  /* 0x00000009090a7291 */ /* 0x000fe2000f8f083f */
[----:B------:R-:W-:Y:S01]  /*1990*/  IMAD.U32 R227, RZ, RZ, UR4 ;  /* 0x00000004ffe37e24 */ /* 0x000fe2000f8e00ff */
[----:B------:R-:W-:Y:S01]  /*19a0*/  CS2R R24, SRZ ;  /* 0x0000000000187805 */ /* 0x000fe2000001ff00 */
[----:B------:R1:W-:Y:S01]  /*19b0*/  STL [R1+0x28], RZ ;  /* 0x000028ff01007387 */ /* 0x0003e20000100800 */
[----:B------:R-:W-:Y:S01]  /*19c0*/  ULOP3.LUT UR10, UR10, 0x1ffffe, URZ, 0xc0, !UPT ;  /* 0x001ffffe0a0a7892 */ /* 0x000fe2000f8ec03f */
[----:B----4-:R-:W-:-:S02]  /*19d0*/  CS2R R26, SRZ ;  /* 0x00000000001a7805 */ /* 0x010fc4000001ff00 */
[----:B------:R-:W-:Y:S01]  /*19e0*/  CS2R R28, SRZ ;  /* 0x00000000001c7805 */ /* 0x000fe2000001ff00 */
[----:B------:R1:W-:Y:S01]  /*19f0*/  STL [R1+0x24], RZ ;  /* 0x000024ff01007387 */ /* 0x0003e20000100800 */
[----:B------:R-:W-:Y:S01]  /*1a00*/  UIADD3 UR10, UR9, -UR10, URZ ;  /* 0x8000000a090a7290 */ /* 0x000fe2000fffe03f */
[----:B------:R-:W-:Y:S02]  /*1a10*/  CS2R R30, SRZ ;  /* 0x00000000001e7805 */ /* 0x000fe4000001ff00 */
[----:B------:R-:W-:Y:S01]  /*1a20*/  CS2R R32, SRZ ;  /* 0x0000000000207805 */ /* 0x000fe2000001ff00 */
[----:B------:R1:W-:Y:S01]  /*1a30*/  STL [R1+0x20], RZ ;  /* 0x000020ff01007387 */ /* 0x0003e20000100800 */
[----:B------:R-:W-:Y:S01]  /*1a40*/  ULEA UR10, UR10, UR14, 0xb ;  /* 0x0000000e0a0a7291 */ /* 0x000fe2000f8e583f */
[----:B------:R-:W-:Y:S02]  /*1a50*/  CS2R R34, SRZ ;  /* 0x0000000000227805 */ /* 0x000fe4000001ff00 */
[----:B------:R-:W-:Y:S01]  /*1a60*/  CS2R R36, SRZ ;  /* 0x0000000000247805 */ /* 0x000fe2000001ff00 */
[----:B------:R1:W-:Y:S01]  /*1a70*/  STL [R1+0x1c], RZ ;  /* 0x00001cff01007387 */ /* 0x0003e20000100800 */
[----:B------:R-:W-:Y:S01]  /*1a80*/  UIADD3 UR10, UR10, 0x200, URZ ;  /* 0x000002000a0a7890 */ /* 0x000fe2000fffe03f */
[----:B------:R-:W-:-:S02]  /*1a90*/  CS2R R38, SRZ ;  /* 0x0000000000267805 */ /* 0x000fc4000001ff00 */
[----:B------:R-:W-:Y:S01]  /*1aa0*/  CS2R R40, SRZ ;  /* 0x0000000000287805 */ /* 0x000fe2000001ff00 */
[----:B------:R1:W-:Y:S01]  /*1ab0*/  STL [R1+0x18], RZ ;  /* 0x000018ff01007387 */ /* 0x0003e20000100800 */
[----:B------:R-:W-:Y:S01]  /*1ac0*/  USHF.R.U32.HI UR10, URZ, 0x4, UR10 ;  /* 0x000000043f0a7899 */ /* 0x000fe2000801160a */
[----:B------:R-:W-:Y:S02]  /*1ad0*/  CS2R R42, SRZ ;  /* 0x00000000002a7805 */ /* 0x000fe4000001ff00 */
[----:B------:R-:W-:Y:S01]  /*1ae0*/  CS2R R44, SRZ ;  /* 0x00000000002c7805 */ /* 0x000fe2000001ff00 */
[----:B------:R1:W-:Y:S01]  /*1af0*/  STL [R1+0x14], RZ ;  /* 0x000014ff01007387 */ /* 0x0003e20000100800 */
[----:B------:R-:W-:Y:S01]  /*1b00*/  ULOP3.LUT UR15, UR10, 0x3fff, URZ, 0xc0, !UPT ;  /* 0x00003fff0a0f7892 */ /* 0x000fe2000f8ec03f */
        /* <DEDUP_REMOVED lines=18> */
[----:B------:R1:W-:Y:S01]  /*1c30*/  STL [R1], RZ ;  /* 0x000000ff01007387 */ /* 0x0003e20000100800 */
[----:B------:R-:W-:-:S02]  /*1c40*/  CS2R R74, SRZ ;  /* 0x00000000004a7805 */ /* 0x000fc4000001ff00 */
[----:B------:R-:W-:Y:S02]  /*1c50*/  CS2R R76, SRZ ;  /* 0x00000000004c7805 */ /* 0x000fe4000001ff00 */
[----:B------:R-:W-:Y:S02]  /*1c60*/  CS2R R78, SRZ ;  /* 0x00000000004e7805 */ /* 0x000fe4000001ff00 */
[----:B------:R-:W-:Y:S02]  /*1c70*/  CS2R R80, SRZ ;  /* 0x0000000000507805 */ /* 0x000fe4000001ff00 */
[----:B------:R-:W-:Y:S02]  /*1c80*/  CS2R R82, SRZ ;  /* 0x0000000000527805 */ /* 0x000fe4000001ff00 */
[----:B------:R-:W-:Y:S02]  /*1c90*/  CS2R R84, SRZ ;  /* 0x0000000000547805 */ /* 0x000fe4000001ff00 */
        /* <DEDUP_REMOVED lines=32> */
[----:B------:R-:W-:Y:S01]  /*1ea0*/  CS2R R150, SRZ ;  /* 0x0000000000967805 */ /* 0x000fe2000001ff00 */
[----:B-1----:R-:W-:Y:S06]  /*1eb0*/  @!P1 BRA `(.L_x_18) ;  /* 0x0000001000549947 */ /* 0x002fec0003800000 */
[----:B------:R-:W-:-:S06]  /*1ec0*/  UISETP.NE.AND UP0, UPT, UR22, 0x3, UPT ;  /* 0x000000031600788c */ /* 0x000fcc000bf05270 */
[----:B------:R-:W-:-:S13]  /*1ed0*/  PLOP3.LUT P2, PT, PT, PT, UP0, 0x80, 0x0 ;  /* 0x000000000000781c */ /* 0x000fda0003f4f008 */
[----:B------:R-:W-:Y:S05]  /*1ee0*/  @!P2 BRA `(.L_x_19) ;  /* 0x000000000004a947 */ /* 0x000fea0003800000 */
[----:B------:R-:W-:Y:S01]  /*1ef0*/  BPT.TRAP 0x1 ;  /* 0x000000040000795c */ /* 0x000fe20000300000 */
.L_x_19:
[----:B------:R-:W-:Y:S01]  /*1f00*/  ULEA UR6, UR5, UR14, 0x3 ;  /* 0x0000000e05067291 */ /* 0x000fe2000f8e183f */
[----:B------:R-:W-:-:S05]  /*1f10*/  IMAD.U32 R0, RZ, RZ, UR4 ;  /* 0x00000004ff007e24 */ /* 0x000fca000f8e00ff */
[----:B------:R-:W-:-:S04]  /*1f20*/  SHF.L.U32 R0, R0, 0x1f, RZ ;  /* 0x0000001f00007819 */ /* 0x000fc800000006ff */
[----:B------:R0:W1:Y:S01]  /*1f30*/  SYNCS.PHASECHK.TRANS64.TRYWAIT P1, [UR6], R0 ;  /* 0x00000000ff0075a7 */ /* 0x0000620008020146 */
[----:B------:R-:W-:Y:S05]  /*1f40*/  @!P2 BRA `(.L_x_20) ;  /* 0x000000000004a947 */ /* 0x000fea0003800000 */
[----:B------:R-:W-:Y:S01]  /*1f50*/  BPT.TRAP 0x1 ;  /* 0x000000040000795c */ /* 0x000fe20000300000 */
.L_x_20:
[----:B-1----:R-:W-:Y:S05]  /*1f60*/  @P1 BRA `(.L_x_21) ;  /* 0x0000000000081947 */ /* 0x002fea0003800000 */
[----:B------:R-:W1:Y:S02]  /*1f70*/  SYNCS.PHASECHK.TRANS64.TRYWAIT P1, [UR6], R0 ;  /* 0x00000000ff0075a7 */ /* 0x000e640008020146 */
[----:B-1----:R-:W-:Y:S05]  /*1f80*/  @!P1 BRA `(.L_x_22) ;  /* 0x000000e800d09947 */ /* 0x002fea0003800000 */
.L_x_21:
[----:B------:R2:W-:Y:S01]  /*1f90*/  STL [R1+0x74], RZ ;  /* 0x000074ff01007387 */ /* 0x0005e20000100800 */
[----:B------:R-:W-:Y:S01]  /*1fa0*/  UIADD3 UR6, UR14, 0x12200, URZ ;  /* 0x000122000e067890 */ /* 0x000fe2000fffe03f */
[----:B------:R-:W-:Y:S01]  /*1fb0*/  WARPGROUP.ARRIVE ;  /* 0x00000000000079c5 */ /* 0x000fe20000000000 */
[----:B------:R-:W-:Y:S01]  /*1fc0*/  ULDC UR7, c[0x0][0x50c] ;  /* 0x0001430000077ab9 */ /* 0x000fe20000000800 */
[----:B------:R2:W-:Y:S01]  /*1fd0*/  STL [R1+0x70], RZ ;  /* 0x000070ff01007387 */ /* 0x0005e20000100800 */
[----:B------:R-:W-:Y:S01]  /*1fe0*/  UISETP.NE.AND UP0, UPT, UR7, 0x1, UPT ;  /* 0x000000010700788c */ /* 0x000fe2000bf05270 */
[----:B01----:R-:W-:Y:S01]  /*1ff0*/  IMAD.MOV.U32 R0, RZ, RZ, RZ ;  /* 0x000000ffff007224 */ /* 0x003fe200078e00ff */
[----:B------:R-:W-:Y:S01]  /*2000*/  USHF.R.U32.HI UR6, URZ, 0x4, UR6 ;  /* 0x000000043f067899 */ /* 0x000fe20008011606 */
[----:B------:R2:W-:Y:S01]  /*2010*/  STL [R1+0x6c], RZ ;  /* 0x00006cff01007387 */ /* 0x0005e20000100800 */
[----:B------:R-:W-:Y:S01]  /*2020*/  USEL UR7, URZ, 0x1, UP0 ;  /* 0x000000013f077887 */ /* 0x000fe20008000000 */
[----:B------:R-:W-:Y:S01]  /*2030*/  CS2R R2, SRZ ;  /* 0x0000000000027805 */ /* 0x000fe2000001ff00 */
[----:B------:R-:W-:Y:S01]  /*2040*/  ULOP3.LUT UR6, UR6, 0x3fff, URZ, 0xc0, !UPT ;  /* 0x00003fff06067892 */ /* 0x000fe2000f8ec03f */
[----:B------:R2:W-:Y:S01]  /*2050*/  STL [R1+0x68], RZ ;  /* 0x000068ff01007387 */ /* 0x0005e20000100800 */
[----:B------:R-:W-:Y:S01]  /*2060*/  ULOP3.LUT UR8, UR15, 0x10000, URZ, 0xfc, !UPT ;  /* 0x000100000f087892 */ /* 0x000fe2000f8efc3f */
[----:B------:R-:W-:Y:S01]  /*2070*/  CS2R R4, SRZ ;  /* 0x0000000000047805 */ /* 0x000fe2000001ff00 */
[----:B------:R-:W-:Y:S01]  /*2080*/  ULOP3.LUT UR6, UR6, 0x10000, URZ, 0xfc, !UPT ;  /* 0x0001000006067892 */ /* 0x000fe2000f8efc3f */
[----:B------:R2:W-:Y:S01]  /*2090*/  STL [R1+0x64], RZ ;  /* 0x000064ff01007387 */ /* 0x0005e20000100800 */
[----:B------:R-:W-:Y:S01]  /*20a0*/  ISETP.NE.AND P1, PT, RZ, UR7, PT ;  /* 0x00000007ff007c0c */ /* 0x000fe2000bf25270 */
[----:B------:R-:W-:Y:S01]  /*20b0*/  ULEA UR8, UR5, UR8, 0x8 ;  /* 0x0000000805087291 */ /* 0x000fe2000f8e403f */
[----:B------:R-:W-:Y:S01]  /*20c0*/  CS2R R6, SRZ ;  /* 0x0000000000067805 */ /* 0x000fe2000001ff00 */
[----:B------:R2:W-:Y:S01]  /*20d0*/  STL [R1+0x60], RZ ;  /* 0x000060ff01007387 */ /* 0x0005e20000100800 */
[----:B------:R-:W-:Y:S01]  /*20e0*/  ULEA UR10, UR5, UR6, 0x9 ;  /* 0x00000006050a7291 */ /* 0x000fe2000f8e483f */
[----:B------:R-:W-:Y:S01]  /*20f0*/  CS2R R8, SRZ ;  /* 0x0000000000087805 */ /* 0x000fe2000001ff00 */
[----:B------:R-:W-:Y:S01]  /*2100*/  UMOV UR9, 0xc0000010 ;  /* 0xc000001000097882 */ /* 0x000fe20000000000 */
[----:B------:R2:W-:Y:S01]  /*2110*/  STL [R1+0x5c], RZ ;  /* 0x00005cff01007387 */ /* 0x0005e20000100800 */
[----:B------:R-:W-:Y:S01]  /*2120*/  UMOV UR11, 0xc0000010 ;  /* 0xc0000010000b7882 */ /* 0x000fe20000000000 */
[----:B------:R-:W-:Y:S01]  /*2130*/  UMOV UR6, 0x1 ;  /* 0x0000000100067882 */ /* 0x000fe20000000000 */
[----:B------:R-:W-:Y:S01]  /*2140*/  CS2R R10, SRZ ;  /* 0x00000000000a7805 */ /* 0x000fe2000001ff00 */
[----:B------:R2:W-:Y:S01]  /*2150*/  STL [R1+0x58], RZ ;  /* 0x000058ff01007387 */ /* 0x0005e20000100800 */
[----:B------:R-:W-:Y:S01]  /*2160*/  CS2R R12, SRZ ;  /* 0x00000000000c7805 */ /* 0x000fe2000001ff00 */
[----:B------:R-:W-:Y:S01]  /*2170*/  QGMMA.64x256x32.F32.E5M2.E5M2 R24, gdesc[UR8], RZ, !UPT, gsb0 ;  /* 0x03e00000081879f3 */ /* 0x000fe2000c0038ff */
        /* <DEDUP_REMOVED lines=55> */
[----:B------:R-:W-:Y:S01]  /*24f0*/  CS2R R224, SRZ ;  /* 0x0000000000e07805 */ /* 0x000fe2000001ff00 */
[----:B------:R-:W-:Y:S01]  /*2500*/  IMAD.MOV.U32 R226, RZ, RZ, RZ ;  /* 0x000000ffffe27224 */ /* 0x000fe200078e00ff */
[----:B------:R2:W-:Y:S04]  /*2510*/  STL [R1+0x1c], RZ ;  /* 0x00001cff01007387 */ /* 0x0005e80000100800 */
[----:B------:R2:W-:Y:S04]  /*2520*/  STL [R1+0x18], RZ ;  /* 0x000018ff01007387 */ /* 0x0005e80000100800 */
[----:B------:R2:W-:Y:S04]  /*2530*/  STL [R1+0x14], RZ ;  /* 0x000014ff01007387 */ /* 0x0005e80000100800 */
[----:B------:R2:W-:Y:S04]  /*2540*/  STL [R1+0x10], RZ ;  /* 0x000010ff01007387 */ /* 0x0005e80000100800 */
[----:B------:R2:W-:Y:S04]  /*2550*/  STL [R1+0xc], RZ ;  /* 0x00000cff01007387 */ /* 0x0005e80000100800 */
[----:B------:R2:W-:Y:S04]  /*2560*/  STL [R1+0x8], RZ ;  /* 0x000008ff01007387 */ /* 0x0005e80000100800 */
[----:B------:R2:W-:Y:S04]  /*2570*/  STL [R1+0x4], RZ ;  /* 0x000004ff01007387 */ /* 0x0005e80000100800 */
[----:B------:R2:W-:Y:S01]  /*2580*/  STL [R1], RZ ;  /* 0x000000ff01007387 */ /* 0x0005e20000100800 */
[----:B------:R-:W-:Y:S05]  /*2590*/  @!P1 BRA `(.L_x_23) ;  /* 0x0000000800809947 */ /* 0x000fea0003800000 */
[----:B------:R-:W-:Y:S02]  /*25a0*/  WARPGROUP.DEPBAR.LE gsb0, 0x0 ;  /* 0x00008000000079c5 */ /* 0x000fe40000010000 */
[----:B------:R-:W-:-:S01]  /*25b0*/  FADD R227, RZ, R122 ;  /* 0x0000007affe37221 */ /* 0x000fc20000000000 */
[----:B------:R-:W-:Y:S01]  /*25c0*/  FADD R226, RZ, R24 ;  /* 0x00000018ffe27221 */ /* 0x000fe20000000000 */
[----:B------:R-:W-:-:S01]  /*25d0*/  FADD R225, RZ, R25 ;  /* 0x00000019ffe17221 */ /* 0x000fc20000000000 */
[----:B------:R-:W-:Y:S01]  /*25e0*/  FADD R224, RZ, R26 ;  /* 0x0000001affe07221 */ /* 0x000fe20000000000 */
[----:B------:R-:W-:-:S01]  /*25f0*/  FADD R223, RZ, R27 ;  /* 0x0000001bffdf7221 */ /* 0x000fc20000000000 */
[----:B------:R0:W-:Y:S01]  /*2600*/  STL [R1], R227 ;  /* 0x000000e301007387 */ /* 0x0001e20000100800 */
[----:B------:R-:W-:-:S01]  /*2610*/  FADD R222, RZ, R28 ;  /* 0x0000001cffde7221 */ /* 0x000fc20000000000 */
[----:B------:R-:W-:Y:S01]  /*2620*/  FADD R221, RZ, R29 ;  /* 0x0000001dffdd7221 */ /* 0x000fe20000000000 */
[----:B------:R-:W-:-:S01]  /*2630*/  FADD R220, RZ, R30 ;  /* 0x0000001effdc7221 */ /* 0x000fc20000000000 */
[----:B------:R-:W-:Y:S01]  /*2640*/  FADD R219, RZ, R31 ;  /* 0x0000001fffdb7221 */ /* 0x000fe20000000000 */
[----:B------:R-:W-:-:S01]  /*2650*/  FADD R218, RZ, R32 ;  /* 0x00000020ffda7221 */ /* 0x000fc20000000000 */
[----:B------:R-:W-:Y:S01]  /*2660*/  FADD R217, RZ, R33 ;  /* 0x00000021ffd97221 */ /* 0x000fe20000000000 */
[----:B------:R-:W-:-:S01]  /*2670*/  FADD R216, RZ, R34 ;  /* 0x00000022ffd87221 */ /* 0x000fc20000000000 */
[----:B------:R-:W-:Y:S01]  /*2680*/  FADD R215, RZ, R35 ;  /* 0x00000023ffd77221 */ /* 0x000fe20000000000 */
[----:B------:R-:W-:-:S01]  /*2690*/  FADD R214, RZ, R36 ;  /* 0x00000024ffd67221 */ /* 0x000fc20000000000 */
[----:B0-----:R-:W-:Y:S01]  /*26a0*/  FADD R227, RZ, R123 ;  /* 0x0000007bffe37221 */ /* 0x001fe20000000000 */
[----:B------:R-:W-:-:S01]  /*26b0*/  FADD R213, RZ, R37 ;  /* 0x00000025ffd57221 */ /* 0x000fc20000000000 */
[----:B------:R-:W-:Y:S01]  /*26c0*/  FADD R212, RZ, R38 ;  /* 0x00000026ffd47221 */ /* 0x000fe20000000000 */
[----:B------:R-:W-:-:S01]  /*26d0*/  FADD R211, RZ, R39 ;  /* 0x00000027ffd37221 */ /* 0x000fc20000000000 */
[----:B------:R-:W-:Y:S01]  /*26e0*/  FADD R210, RZ, R40 ;  /* 0x00000028ffd27221 */ /* 0x000fe20000000000 */
[----:B------:R0:W-:Y:S01]  /*26f0*/  STL [R1+0x4], R227 ;  /* 0x000004e301007387 */ /* 0x0001e20000100800 */
        /* <DEDUP_REMOVED lines=93> */
[----:B------:R-:W-:Y:S01]  /*2cd0*/  UMOV UR6, URZ ;  /* 0x0000003f00067c82 */ /* 0x000fe20008000000 */
[----:B0-----:R-:W-:-:S05]  /*2ce0*/  FADD R227, RZ, R130 ;  /* 0x00000082ffe37221 */ /* 0x001fca0000000000 */
[----:B------:R0:W-:Y:S02]  /*2cf0*/  STL [R1+0x20], R227 ;  /* 0x000020e301007387 */ /* 0x0001e40000100800 */
        /* <DEDUP_REMOVED lines=42> */
.L_x_23:
[----:B------:R-:W-:-:S04]  /*2fa0*/  UIADD3 UR16, UR5, 0x1, URZ ;  /* 0x0000000105107890 */ /* 0x000fc8000fffe03f */
[----:B------:R-:W-:-:S04]  /*2fb0*/  UISETP.NE.AND UP0, UPT, UR16, 0x12, UPT ;  /* 0x000000121000788c */ /* 0x000fc8000bf05270 */
[----:B------:R-:W-:Y:S02]  /*2fc0*/  USEL UR8, URZ, 0x1, UP0 ;  /* 0x000000013f087887 */ /* 0x000fe40008000000 */
[----:B------:R-:W-:Y:S02]  /*2fd0*/  USEL UR16, UR16, URZ, UP0 ;  /* 0x0000003f10107287 */ /* 0x000fe40008000000 */
[----:B------:R-:W-:-:S06]  /*2fe0*/  ULOP3.LUT UR8, UR4, UR8, URZ, 0x3c, !UPT ;  /* 0x0000000804087292 */ /* 0x000fcc000f8e3c3f */
[----:B0-----:R-:W-:Y:S01]  /*2ff0*/  IMAD.U32 R227, RZ, RZ, UR8 ;  /* 0x00000008ffe37e24 */ /* 0x001fe2000f8e00ff */
[----:B------:R-:W-:-:S06]  /*3000*/  UMOV UR8, 0x1 ;  /* 0x0000000100087882 */ /* 0x000fcc0000000000 */
.L_x_18:
[----:B------:R-:W-:-:S04]  /*3010*/  UISETP.LT.AND UP0, UPT, UR12, 0x1, UPT ;  /* 0x000000010c00788c */ /* 0x000fc8000bf01270 */
[----:B------:R-:W-:-:S04]  /*3020*/  USEL UR9, UR12, 0x1, UP0 ;  /* 0x000000010c097887 */ /* 0x000fc80008000000 */
[----:B------:R-:W-:-:S04]  /*3030*/  UIADD3 UR9, UR12, -UR9, URZ ;  /* 0x800000090c097290 */ /* 0x000fc8000fffe03f */
[----:B------:R-:W-:-:S06]  /*3040*/  UISETP.GE.AND UP0, UPT, UR9, 0x1, UPT ;  /* 0x000000010900788c */ /* 0x000fcc000bf06270 */
[----:B------:R-:W-:-:S13]  /*3050*/  PLOP3.LUT P1, PT, PT, PT, UP0, 0x80, 0x0 ;  /* 0x000000000000781c */ /* 0x000fda0003f2f008 */
[----:B------:R-:W-:Y:S05]  /*3060*/  @!P1 BRA `(.L_x_24) ;  /* 0x0000001000809947 */ /* 0x000fea0003800000 */
[----:B------:R-:W-:Y:S01]  /*3070*/  IMAD.U32 R228, RZ, RZ, UR9 ;  /* 0x00000009ffe47e24 */ /* 0x000fe2000f8e00ff */
[----:B------:R-:W-:Y:S01]  /*3080*/  UMOV UR17, UR5 ;  /* 0x0000000500117c82 */ /* 0x000fe20008000000 */
[----:B------:R-:W-:-:S05]  /*3090*/  ULDC UR24, c[0x0][0x50c] ;  /* 0x0001430000187ab9 */ /* 0x000fca0000000800 */
.L_x_32:
[----:B------:R-:W-:-:S06]  /*30a0*/  UISETP.NE.AND UP0, UPT, UR22, 0x3, UPT ;  /* 0x000000031600788c */ /* 0x000fcc000bf05270 */
[----:B------:R-:W-:-:S13]  /*30b0*/  PLOP3.LUT P2, PT, PT, PT, UP0, 0x80, 0x0 ;  /* 0x000000000000781c */ /* 0x000fda0003f4f008 */
[----:B01---5:R-:W-:Y:S05]  /*30c0*/  @!P2 BRA `(.L_x_25) ;  /* 0x000000000004a947 */ /* 0x023fea0003800000 */
[----:B------:R-:W-:Y:S01]  /*30d0*/  BPT.TRAP 0x1 ;  /* 0x000000040000795c */ /* 0x000fe20000300000 */
.L_x_25:
[----:B------:R-:W0:Y:S01]  /*30e0*/  S2UR UR9, SR_CgaCtaId ;  /* 0x00000000000979c3 */ /* 0x000e220000008800 */
[----:B------:R-:W-:Y:S01]  /*30f0*/  UMOV UR14, 0x400 ;  /* 0x00000400000e7882 */ /* 0x000fe20000000000 */
[----:B------:R-:W-:Y:S01]  /*3100*/  SHF.L.U32 R229, R227, 0x1f, RZ ;  /* 0x0000001fe3e57819 */ /* 0x000fe200000006ff */
[----:B0-----:R-:W-:-:S04]  /*3110*/  ULEA UR14, UR9, UR14, 0x18 ;  /* 0x0000000e090e7291 */ /* 0x001fc8000f8ec03f */
[----:B------:R-:W-:-:S09]  /*3120*/  ULEA UR9, UR16, UR14, 0x3 ;  /* 0x0000000e10097291 */ /* 0x000fd2000f8e183f */
[----:B------:R0:W1:Y:S01]  /*3130*/  SYNCS.PHASECHK.TRANS64.TRYWAIT P1, [UR9], R229 ;  /* 0x000000e5ff0075a7 */ /* 0x0000620008020149 */
[----:B------:R-:W-:Y:S05]  /*3140*/  @!P2 BRA `(.L_x_26) ;  /* 0x000000000004a947 */ /* 0x000fea0003800000 */
[----:B------:R-:W-:Y:S01]  /*3150*/  BPT.TRAP 0x1 ;  /* 0x000000040000795c */ /* 0x000fe20000300000 */
.L_x_26:
[----:B-1----:R-:W-:Y:S05]  /*3160*/  @P1 BRA `(.L_x_27) ;  /* 0x0000000000081947 */ /* 0x002fea0003800000 */
[----:B------:R-:W1:Y:S02]  /*3170*/  SYNCS.PHASECHK.TRANS64.TRYWAIT P1, [UR9], R229 ;  /* 0x000000e5ff0075a7 */ /* 0x000e640008020149 */
[----:B-1----:R-:W-:Y:S05]  /*3180*/  @!P1 BRA `(.L_x_28) ;  /* 0x000000d800689947 */ /* 0x002fea0003800000 */
.L_x_27:
[----:B------:R-:W-:Y:S01]  /*3190*/  UIADD3 UR9, UR14, 0x12200, URZ ;  /* 0x000122000e097890 */ /* 0x000fe2000fffe03f */
[----:B------:R-:W-:Y:S01]  /*31a0*/  WARPGROUP.ARRIVE ;  /* 0x00000000000079c5 */ /* 0x000fe20000000000 */
[----:B------:R-:W-:Y:S02]  /*31b0*/  UISETP.NE.AND UP0, UPT, UR7, URZ, UPT ;  /* 0x0000003f0700728c */ /* 0x000fe4000bf05270 */
[----:B------:R-:W-:Y:S02]  /*31c0*/  USHF.R.U32.HI UR9, URZ, 0x4, UR9 ;  /* 0x000000043f097899 */ /* 0x000fe40008011609 */
[----:B------:R-:W-:Y:S02]  /*31d0*/  USEL UR8, UR8, URZ, !UP0 ;  /* 0x0000003f08087287 */ /* 0x000fe4000c000000 */
[----:B------:R-:W-:Y:S02]  /*31e0*/  ULOP3.LUT UR9, UR9, 0x3fff, URZ, 0xc0, !UPT ;  /* 0x00003fff09097892 */ /* 0x000fe4000f8ec03f */
[----:B------:R-:W-:-:S02]  /*31f0*/  ULOP3.LUT UR7, UR15, 0x10000, URZ, 0xfc, !UPT ;  /* 0x000100000f077892 */ /* 0x000fc4000f8efc3f */
[----:B------:R-:W-:Y:S02]  /*3200*/  ULOP3.LUT UR9, UR9, 0x10000, URZ, 0xfc, !UPT ;  /* 0x0001000009097892 */ /* 0x000fe4000f8efc3f */
[----:B------:R-:W-:Y:S02]  /*3210*/  UISETP.NE.U32.AND UP0, UPT, UR8, URZ, UPT ;  /* 0x0000003f0800728c */ /* 0x000fe4000bf05070 */
[----:B------:R-:W-:Y:S02]  /*3220*/  ULEA UR8, UR16, UR7, 0x8 ;  /* 0x0000000710087291 */ /* 0x000fe4000f8e403f */
[----:B------:R-:W-:Y:S01]  /*3230*/  ULEA UR10, UR16, UR9, 0x9 ;  /* 0x00000009100a7291 */ /* 0x000fe2000f8e483f */
[----:B------:R-:W-:Y:S02]  /*3240*/  UMOV UR11, 0xc0000010 ;  /* 0xc0000010000b7882 */ /* 0x000fe40000000000 */
[----:B------:R-:W-:Y:S01]  /*3250*/  UMOV UR9, 0xc0000010 ;  /* 0xc000001000097882 */ /* 0x000fe20000000000 */
[----:B------:R-:W-:-:S05]  /*3260*/  UIADD3 UR6, UR6, 0x1, URZ ;  /* 0x0000000106067890 */ /* 0x000fca000fffe03f */
[----:B------:R-:W-:Y:S01]  /*3270*/  QGMMA.64x256x32.F32.E5M2.E5M2 R24, gdesc[UR8], R24, UP0, gsb0 ;  /* 0x03e00000081879f3 */ /* 0x000fe2000b803818 */
[----:B------:R-:W-:-:S04]  /*3280*/  UISETP.NE.AND UP0, UPT, UR6, UR24, UPT ;  /* 0x000000180600728c */ /* 0x000fc8000bf05270 */
[----:B------:R-:W-:-:S06]  /*3290*/  USEL UR7, URZ, 0x1, UP0 ;  /* 0x000000013f077887 */ /* 0x000fcc0008000000 */
[----:B------:R-:W-:Y:S01]  /*32a0*/  ISETP.NE.AND P1, PT, RZ, UR7, PT ;  /* 0x00000007ff007c0c */ /* 0x000fe2000bf25270 */
[----:B------:R-:W-:-:S12]  /*32b0*/  WARPGROUP.DEPBAR.LE gsb0, 0x1 ;  /* 0x00008000000079c5 */ /* 0x000fd80000010100 */
[----:B------:R-:W-:Y:S05]  /*32c0*/  @!P1 BRA `(.L_x_29) ;  /* 0x0000000c00809947 */ /* 0x000fea0003800000 */
[----:B------:R-:W-:Y:S02]  /*32d0*/  WARPGROUP.DEPBAR.LE gsb0, 0x0 ;  /* 0x00008000000079c5 */ /* 0x000fe40000010000 */
[----:B------:R-:W-:-:S01]  /*32e0*/  FADD R226, R24, R226 ;  /* 0x000000e218e27221 */ /* 0x000fc20000000000 */
[----:B------:R-:W-:Y:S01]  /*32f0*/  FADD R225, R25, R225 ;  /* 0x000000e119e17221 */ /* 0x000fe20000000000 */
[----:B------:R1:W-:Y:S01]  /*3300*/  STL [R1+0x8c], R227 ;  /* 0x00008ce301007387 */ /* 0x0003e20000100800 */
[----:B------:R-:W-:-:S01]  /*3310*/  FADD R224, R26, R224 ;  /* 0x000000e01ae07221 */ /* 0x000fc20000000000 */
[----:B------:R-:W-:Y:S01]  /*3320*/  FADD R223, R27, R223 ;  /* 0x000000df1bdf7221 */ /* 0x000fe20000000000 */
[----:B------:R-:W-:-:S01]  /*3330*/  FADD R222, R28, R222 ;  /* 0x000000de1cde7221 */ /* 0x000fc20000000000 */
[----:B------:R-:W-:Y:S01]  /*3340*/  FADD R221, R29, R221 ;  /* 0x000000dd1ddd7221 */ /* 0x000fe20000000000 */
[----:B-1----:R-:W3:Y:S04]  /*3350*/  LDL.LU R227, [R1+0x30] ;  /* 0x0000300001e37983 */ /* 0x002ee80000300800 */
[----:B------:R1:W-:Y:S01]  /*3360*/  STL [R1+0x90], R226 ;  /* 0x000090e201007387 */ /* 0x0003e20000100800 */
[----:B------:R-:W-:-:S01]  /*3370*/  FADD R220, R30, R220 ;  /* 0x000000dc1edc7221 */ /* 0x000fc20000000000 */
[----:B------:R-:W-:-:S02]  /*3380*/  FADD R219, R31, R219 ;  /* 0x000000db1fdb7221 */ /* 0x000fc40000000000 */
[----:B-1----:R-:W4:Y:S04]  /*3390*/  LDL.LU R226, [R1+0x2c] ;  /* 0x00002c0001e27983 */ /* 0x002f280000300800 */
[----:B------:R1:W-:Y:S01]  /*33a0*/  STL [R1+0x94], R225 ;  /* 0x000094e101007387 */ /* 0x0003e20000100800 */
[----:B------:R-:W-:-:S03]  /*33b0*/  FADD R218, R32, R218 ;  /* 0x000000da20da7221 */ /* 0x000fc60000000000 */
[----:B-1----:R-:W2:Y:S04]  /*33c0*/  LDL.LU R225, [R1+0x28] ;  /* 0x0000280001e17983 */ /* 0x002ea80000300800 */
        /* <DEDUP_REMOVED lines=9> */
[----:B------:R1:W-:Y:S04]  /*3460*/  STL [R1+0xa4], R221 ;  /* 0x0000a4dd01007387 */ /* 0x0003e80000100800 */
        /* <DEDUP_REMOVED lines=12> */
[----:B-1----:R-:W2:Y:S01]  /*3530*/  LDL.LU R215, [R1] ;  /* 0x0000000001d77983 */ /* 0x002ea20000300800 */
[----:B------:R-:W-:-:S01]  /*3540*/  FADD R214, R36, R214 ;  /* 0x000000d624d67221 */ /* 0x000fc20000000000 */
[----:B------:R-:W-:Y:S01]  /*3550*/  FADD R213, R37, R213 ;  /* 0x000000d525d57221 */ /* 0x000fe20000000000 */
[----:B------:R-:W-:-:S01]  /*3560*/  FADD R212, R38, R212 ;  /* 0x000000d426d47221 */ /* 0x000fc20000000000 */
[----:B------:R-:W-:Y:S01]  /*3570*/  FADD R211, R39, R211 ;  /* 0x000000d327d37221 */ /* 0x000fe20000000000 */
[----:B------:R-:W-:-:S01]  /*3580*/  FADD R210, R40, R210 ;  /* 0x000000d228d27221 */ /* 0x000fc20000000000 */
[----:B------:R-:W-:Y:S01]  /*3590*/  STL [R1+0xc0], R214 ;  /* 0x0000c0d601007387 */ /* 0x000fe20000100800 */
        /* <DEDUP_REMOVED lines=11> */
[----:B------:R1:W-:Y:S01]  /*3650*/  STL [R1+0xcc], R211 ;  /* 0x0000ccd301007387 */ /* 0x0003e20000100800 */
[----:B------:R-:W-:-:S01]  /*3660*/  FADD R200, R50, R200 ;  /* 0x000000c832c87221 */ /* 0x000fc20000000000 */
[----:B------:R-:W-:Y:S01]  /*3670*/  FADD R199, R51, R199 ;  /* 0x000000c733c77221 */ /* 0x000fe20000000000 */
        /* <DEDUP_REMOVED lines=69> */
[----:B-----5:R-:W-:Y:S01]  /*3ad0*/  FADD R0, R121, R0 ;  /* 0x0000000079007221 */ /* 0x020fe20000000000 */
[----:B---3--:R-:W-:-:S01]  /*3ae0*/  FADD R227, R134, R227 ;  /* 0x000000e386e37221 */ /* 0x008fc20000000000 */
[----:B----4-:R-:W-:Y:S01]  /*3af0*/  FADD R226, R133, R226 ;  /* 0x000000e285e27221 */ /* 0x010fe20000000000 */
[----:B--2---:R-:W-:-:S01]  /*3b00*/  FADD R225, R132, R225 ;  /* 0x000000e184e17221 */ /* 0x004fc20000000000 */
        /* <DEDUP_REMOVED lines=9> */
[----:B------:R-:W-:-:S05]  /*3ba0*/  FADD R215, R122, R215 ;  /* 0x000000d77ad77221 */ /* 0x000fca0000000000 */
[----:B------:R2:W-:Y:S04]  /*3bb0*/  STL [R1], R215 ;  /* 0x000000d701007387 */ /* 0x0005e80000100800 */
[----:B------:R3:W-:Y:S04]  /*3bc0*/  STL [R1+0x4], R216 ;  /* 0x000004d801007387 */ /* 0x0007e80000100800 */
        /* <DEDUP_REMOVED lines=8> */
[----:B-1----:R-:W4:Y:S04]  /*3c50*/  LDL.LU R211, [R1+0x34] ;  /* 0x0000340001d37983 */ /* 0x002f280000300800 */
[----:B------:R1:W-:Y:S04]  /*3c60*/  STL [R1+0x28], R225 ;  /* 0x000028e101007387 */ /* 0x0003e80000100800 */
[----:B------:R-:W4:Y:S04]  /*3c70*/  LDL.LU R212, [R1+0x38] ;  /* 0x0000380001d47983 */ /* 0x000f280000300800 */
[----:B------:R1:W-:Y:S04]  /*3c80*/  STL [R1+0x2c], R226 ;  /* 0x00002ce201007387 */ /* 0x0003e80000100800 */
[----:B------:R-:W4:Y:S04]  /*3c90*/  LDL.LU R213, [R1+0x3c] ;  /* 0x00003c0001d57983 */ /* 0x000f280000300800 */
[----:B------:R1:W-:Y:S04]  /*3ca0*/  STL [R1+0x30], R227 ;  /* 0x000030e301007387 */ /* 0x0003e80000100800 */
[----:B------:R-:W4:Y:S04]  /*3cb0*/  LDL.LU R214, [R1+0x40] ;  /* 0x0000400001d67983 */ /* 0x000f280000300800 */
[----:B--2---:R-:W2:Y:S04]  /*3cc0*/  LDL.LU R215, [R1+0x44] ;  /* 0x0000440001d77983 */ /* 0x004ea80000300800 */
[----:B---3--:R-:W3:Y:S04]  /*3cd0*/  LDL.LU R216, [R1+0x48] ;  /* 0x0000480001d87983 */ /* 0x008ee80000300800 */
[----:B----4-:R-:W4:Y:S04]  /*3ce0*/  LDL.LU R217, [R1+0x4c] ;  /* 0x00004c0001d97983 */ /* 0x010f280000300800 */
[----:B0-----:R-:W4:Y:S04]  /*3cf0*/  LDL.LU R218, [R1+0x50] ;  /* 0x0000500001da7983 */ /* 0x001f280000300800 */
[----:B------:R-:W4:Y:S04]  /*3d00*/  LDL.LU R219, [R1+0x54] ;  /* 0x0000540001db7983 */ /* 0x000f280000300800 */
[----:B------:R-:W4:Y:S04]  /*3d10*/  LDL.LU R220, [R1+0x58] ;  /* 0x0000580001dc7983 */ /* 0x000f280000300800 */
[----:B------:R-:W4:Y:S04]  /*3d20*/  LDL.LU R221, [R1+0x5c] ;  /* 0x00005c0001dd7983 */ /* 0x000f280000300800 */
[----:B------:R-:W4:Y:S04]  /*3d30*/  LDL.LU R222, [R1+0x60] ;  /* 0x0000600001de7983 */ /* 0x000f280000300800 */
[----:B------:R-:W4:Y:S04]  /*3d40*/  LDL.LU R223, [R1+0x64] ;  /* 0x0000640001df7983 */ /* 0x000f280000300800 */
[----:B------:R-:W4:Y:S04]  /*3d50*/  LDL.LU R224, [R1+0x68] ;  /* 0x0000680001e07983 */ /* 0x000f280000300800 */
[----:B-1----:R-:W4:Y:S04]  /*3d60*/  LDL.LU R225, [R1+0x6c] ;  /* 0x00006c0001e17983 */ /* 0x002f280000300800 */
[----:B------:R-:W4:Y:S04]  /*3d70*/  LDL.LU R226, [R1+0x70] ;  /* 0x0000700001e27983 */ /* 0x000f280000300800 */
[----:B------:R-:W4:Y:S01]  /*3d80*/  LDL.LU R227, [R1+0x74] ;  /* 0x0000740001e37983 */ /* 0x000f220000300800 */
[----:B------:R-:W-:-:S05]  /*3d90*/  FADD R211, R135, R211 ;  /* 0x000000d387d37221 */ /* 0x000fca0000000000 */
[----:B------:R0:W-:Y:S01]  /*3da0*/  STL [R1+0x34], R211 ;  /* 0x000034d301007387 */ /* 0x0001e20000100800 */
[----:B------:R-:W-:-:S03]  /*3db0*/  FADD R212, R136, R212 ;  /* 0x000000d488d47221 */ /* 0x000fc60000000000 */
[----:B0-----:R1:W5:Y:S01]  /*3dc0*/  LDL.LU R211, [R1+0xcc] ;  /* 0x0000cc0001d37983 */ /* 0x0013620000300800 */
[----:B------:R-:W-:-:S03]  /*3dd0*/  FADD R213, R137, R213 ;  /* 0x000000d589d57221 */ /* 0x000fc60000000000 */
[----:B------:R0:W-:Y:S01]  /*3de0*/  STL [R1+0x38], R212 ;  /* 0x000038d401007387 */ /* 0x0001e20000100800 */
[----:B------:R-:W-:-:S01]  /*3df0*/  FADD R214, R138, R214 ;  /* 0x000000d68ad67221 */ /* 0x000fc20000000000 */
[----:B--2---:R-:W-:Y:S02]  /*3e00*/  FADD R215, R139, R215 ;  /* 0x000000d78bd77221 */ /* 0x004fe40000000000 */
[----:B0-----:R1:W5:Y:S01]  /*3e10*/  LDL.LU R212, [R1+0xc8] ;  /* 0x0000c80001d47983 */ /* 0x0013620000300800 */
[----:B---3--:R-:W-:-:S03]  /*3e20*/  FADD R216, R140, R216 ;  /* 0x000000d88cd87221 */ /* 0x008fc60000000000 */
[----:B------:R0:W-:Y:S01]  /*3e30*/  STL [R1+0x3c], R213 ;  /* 0x00003cd501007387 */ /* 0x0001e20000100800 */
[----:B----4-:R-:W-:-:S03]  /*3e40*/  FADD R217, R141, R217 ;  /* 0x000000d98dd97221 */ /* 0x010fc60000000000 */
[----:B0-----:R1:W5:Y:S01]  /*3e50*/  LDL.LU R213, [R1+0xc4] ;  /* 0x0000c40001d57983 */ /* 0x0013620000300800 */
[----:B------:R-:W-:-:S03]  /*3e60*/  FADD R218, R142, R218 ;  /* 0x000000da8eda7221 */ /* 0x000fc60000000000 */
[----:B------:R0:W-:Y:S01]  /*3e70*/  STL [R1+0x40], R214 ;  /* 0x000040d601007387 */ /* 0x0001e20000100800 */
[----:B------:R-:W-:-:S01]  /*3e80*/  FADD R219, R143, R219 ;  /* 0x000000db8fdb7221 */ /* 0x000fc20000000000 */
[----:B------:R-:W-:Y:S02]  /*3e90*/  FADD R220, R144, R220 ;  /* 0x000000dc90dc7221 */ /* 0x000fe40000000000 */
[----:B0-----:R1:W5:Y:S04]  /*3ea0*/  LDL.LU R214, [R1+0xc0] ;  /* 0x0000c00001d67983 */ /* 0x0013680000300800 */
[----:B------:R0:W-:Y:S01]  /*3eb0*/  STL [R1+0x44], R215 ;  /* 0x000044d701007387 */ /* 0x0001e20000100800 */
[----:B------:R-:W-:-:S01]  /*3ec0*/  FADD R221, R145, R221 ;  /* 0x000000dd91dd7221 */ /* 0x000fc20000000000 */
[----:B------:R-:W-:-:S02]  /*3ed0*/  FADD R222, R146, R222 ;  /* 0x000000de92de7221 */ /* 0x000fc40000000000 */
[----:B0-----:R1:W5:Y:S04]  /*3ee0*/  LDL.LU R215, [R1+0xbc] ;  /* 0x0000bc0001d77983 */ /* 0x0013680000300800 */
[----:B------:R0:W-:Y:S01]  /*3ef0*/  STL [R1+0x48], R216 ;  /* 0x000048d801007387 */ /* 0x0001e20000100800 */
[----:B------:R-:W-:-:S03]  /*3f00*/  FADD R223, R147, R223 ;  /* 0x000000df93df7221 */ /* 0x000fc60000000000 */
        /* <DEDUP_REMOVED lines=13> */
[----:B------:R0:W-:Y:S04]  /*3fe0*/  STL [R1+0x5c], R221 ;  /* 0x00005cdd01007387 */ /* 0x0001e80000100800 */
        /* <DEDUP_REMOVED lines=12> */
[----:B0-----:R1:W5:Y:S01]  /*40b0*/  LDL.LU R227, [R1+0x8c] ;  /* 0x00008c0001e37983 */ /* 0x0013620000300800 */
[----:B------:R-:W-:-:S05]  /*40c0*/  UMOV UR6, URZ ;  /* 0x0000003f00067c82 */ /* 0x000fca0008000000 */
.L_x_29:
[----:B------:R-:W-:Y:S05]  /*40d0*/  @!P2 BRA `(.L_x_30) ;  /* 0x000000000004a947 */ /* 0x000fea0003800000 */
[----:B------:R-:W-:Y:S01]  /*40e0*/  BPT.TRAP 0x1 ;  /* 0x000000040000795c */ /* 0x000fe20000300000 */
.L_x_30:
[----:B-----5:R3:W-:Y:S04]  /*40f0*/  STL [R1+0x8c], R0 ;  /* 0x00008c0001007387 */ /* 0x0207e80000100800 */
[----:B---3--:R-:W3:Y:S01]  /*4100*/  LDL R0, [R1+0x78] ;  /* 0x0000780001007983 */ /* 0x008ee20000100800 */
[----:B0-----:R-:W-:-:S05]  /*4110*/  IMAD.U32 R229, RZ, RZ, UR17 ;  /* 0x00000011ffe57e24 */ /* 0x001fca000f8e00ff */
[----:B------:R-:W-:-:S05]  /*4120*/  @P0 LEA R229, R229, UR14, 0x3 ;  /* 0x0000000ee5e50c11 */ /* 0x000fca000f8e18ff */
[----:B------:R-:W-:Y:S01]  /*4130*/  @P0 VIADD R229, R229, 0x90 ;  /* 0x00000090e5e50836 */ /* 0x000fe20000000000 */
[----:B------:R-:W-:-:S06]  /*4140*/  UISETP.GT.U32.AND UP0, UPT, UR13, 0x1, UPT ;  /* 0x000000010d00788c */ /* 0x000fcc000bf04070 */
[----:B------:R-:W-:Y:S02]  /*4150*/  PLOP3.LUT P1, PT, PT, PT, UP0, 0x80, 0x0 ;  /* 0x000000000000781c */ /* 0x000fe40003f2f008 */
[----:B---3--:R-:W-:Y:S02]  /*4160*/  @P0 PRMT R229, R0, 0x654, R229 ;  /* 0x0000065400e50816 */ /* 0x008fe400000000e5 */
[----:B------:R0:W5:Y:S02]  /*4170*/  LDL.LU R0, [R1+0x8c] ;  /* 0x00008c0001007983 */ /* 0x0001640000300800 */
[----:B------:R0:W-:Y:S07]  /*4180*/  @P0 SYNCS.ARRIVE.TRANS64.RED.A1T0 RZ, [R229+URZ], RZ ;  /* 0x000000ffe5ff09a7 */ /* 0x0001ee000810043f */
[----:B------:R-:W-:Y:S05]  /*4190*/  @P1 BRA `(.L_x_31) ;  /* 0x0000000000041947 */ /* 0x000fea0003800000 */
[----:B------:R-:W-:Y:S01]  /*41a0*/  BPT.TRAP 0x1 ;  /* 0x000000040000795c */ /* 0x000fe20000300000 */
.L_x_31:
[----:B------:R-:W-:Y:S01]  /*41b0*/  UIADD3 UR16, UR16, 0x1, URZ ;  /* 0x0000000110107890 */ /* 0x000fe2000fffe03f */
[C---:B------:R-:W-:Y:S01]  /*41c0*/  ISETP.GT.AND P1, PT, R228.reuse, 0x1, PT ;  /* 0x00000001e400780c */ /* 0x040fe20003f24270 */
[----:B------:R-:W-:Y:S01]  /*41d0*/  UIADD3 UR17, UR17, 0x1, URZ ;  /* 0x0000000111117890 */ /* 0x000fe2000fffe03f */
[----:B------:R-:W-:Y:S01]  /*41e0*/  VIADD R228, R228, 0xffffffff ;  /* 0xffffffffe4e47836 */ /* 0x000fe20000000000 */
[----:B------:R-:W-:Y:S02]  /*41f0*/  UISETP.NE.AND UP0, UPT, UR16, 0x12, UPT ;  /* 0x000000121000788c */ /* 0x000fe4000bf05270 */
[----:B------:R-:W-:Y:S02]  /*4200*/  UISETP.NE.AND UP1, UPT, UR17, 0x12, UPT ;  /* 0x000000121100788c */ /* 0x000fe4000bf25270 */
[----:B------:R-:W-:Y:S02]  /*4210*/  USEL UR8, URZ, 0x1, UP0 ;  /* 0x000000013f087887 */ /* 0x000fe40008000000 */
[----:B------:R-:W-:-:S02]  /*4220*/  USEL UR16, UR16, URZ, UP0 ;  /* 0x0000003f10107287 */ /* 0x000fc40008000000 */
[----:B------:R-:W-:Y:S02]  /*4230*/  USEL UR17, UR17, URZ, UP1 ;  /* 0x0000003f11117287 */ /* 0x000fe40008800000 */
[----:B------:R-:W-:Y:S01]  /*4240*/  LOP3.LUT R227, R227, UR8, RZ, 0x3c, !PT ;  /* 0x00000008e3e37c12 */ /* 0x000fe2000f8e3cff */
[----:B------:R-:W-:Y:S01]  /*4250*/  UMOV UR8, 0x1 ;  /* 0x0000000100087882 */ /* 0x000fe20000000000 */
[----:B------:R-:W-:Y:S08]  /*4260*/  @P1 BRA `(.L_x_32) ;  /* 0xffffffec008c1947 */ /* 0x000ff0000383ffff */
.L_x_24:
[----:B------:R-:W-:-:S04]  /*4270*/  UISETP.NE.AND UP0, UPT, UR6, URZ, UPT ;  /* 0x0000003f0600728c */ /* 0x000fc8000bf05270 */
[----:B------:R-:W-:-:S06]  /*4280*/  USEL UR6, URZ, 0x1, !UP0 ;  /* 0x000000013f067887 */ /* 0x000fcc000c000000 */
[----:B------:R-:W-:-:S13]  /*4290*/  ISETP.NE.AND P1, PT, RZ, UR6, PT ;  /* 0x00000006ff007c0c */ /* 0x000fda000bf25270 */
[----:B------:R-:W-:Y:S05]  /*42a0*/  @!P1 BRA `(.L_x_33) ;  /* 0x0000000c00dc9947 */ /* 0x000fea0003800000 */
[----:B------:R-:W3:Y:S04]  /*42b0*/  LDL.LU R227, [R1+0x74] ;  /* 0x0000740001e37983 */ /* 0x000ee80000300800 */
[----:B---3--:R3:W-:Y:S04]  /*42c0*/  STL [R1+0x8c], R227 ;  /* 0x00008ce301007387 */ /* 0x0087e80000100800 */
[----:B---3--:R-:W3:Y:S04]  /*42d0*/  LDL.LU R227, [R1+0x70] ;  /* 0x0000700001e37983 */ /* 0x008ee80000300800 */
        /* <DEDUP_REMOVED lines=55> */
[----:B---3--:R-:W3:Y:S01]  /*4650*/  LDL.LU R227, [R1] ;  /* 0x0000000001e37983 */ /* 0x008ee20000300800 */
[----:B------:R-:W-:-:S02]  /*4660*/  WARPGROUP.DEPBAR.LE gsb0, 0x0 ;  /* 0x00008000000079c5 */ /* 0x000fc40000010000 */
[----:B------:R-:W-:Y:S01]  /*4670*/  FADD R226, R24, R226 ;  /* 0x000000e218e27221 */ /* 0x000fe20000000000 */
        /* <DEDUP_REMOVED lines=96> */
[----:B-----5:R-:W-:Y:S01]  /*4c80*/  FADD R0, R121, R0 ;  /* 0x0000000079007221 */ /* 0x020fe20000000000 */
[----:B---3--:R-:W-:-:S05]  /*4c90*/  FADD R227, R122, R227 ;  /* 0x000000e37ae37221 */ /* 0x008fca0000000000 */
[----:B------:R3:W-:Y:S04]  /*4ca0*/  STL [R1], R227 ;  /* 0x000000e301007387 */ /* 0x0007e80000100800 */
[----:B---3--:R-:W3:Y:S02]  /*4cb0*/  LDL.LU R227, [R1+0xfc] ;  /* 0x0000fc0001e37983 */ /* 0x008ee40000300800 */
[----:B---3--:R-:W-:-:S05]  /*4cc0*/  FADD R227, R123, R227 ;  /* 0x000000e37be37221 */ /* 0x008fca0000000000 */
[----:B------:R3:W-:Y:S04]  /*4cd0*/  STL [R1+0x4], R227 ;  /* 0x000004e301007387 */ /* 0x0007e80000100800 */
        /* <DEDUP_REMOVED lines=83> */
[----:B------:R3:W-:Y:S02]  /*5210*/  STL [R1+0x74], R227 ;  /* 0x000074e301007387 */ /* 0x0007e40000100800 */
.L_x_33:
[----:B------:R-:W-:Y:S02]  /*5220*/  WARPGROUP.DEPBAR.LE gsb0, 0x0 ;  /* 0x00008000000079c5 */ /* 0x000fe40000010000 */
[----:B------:R-:W4:Y:S02]  /*5230*/  LDC R24, c[0x0][0x28c] ;  /* 0x0000a300ff187b82 */ /* 0x000f240000000800 */
[----:B----4-:R-:W-:-:S13]  /*5240*/  ISETP.GE.AND P1, PT, R24, 0x1, PT ;  /* 0x000000011800780c */ /* 0x010fda0003f26270 */
[----:B------:R-:W-:Y:S05]  /*5250*/  @!P1 BRA `(.L_x_34) ;  /* 0x00000000005c9947 */ /* 0x000fea0003800000 */
[----:B------:R-:W-:-:S06]  /*5260*/  UISETP.NE.AND UP0, UPT, UR22, 0x3, UPT ;  /* 0x000000031600788c */ /* 0x000fcc000bf05270 */
[----:B------:R-:W-:-:S13]  /*5270*/  PLOP3.LUT P1, PT, PT, PT, UP0, 0x80, 0x0 ;  /* 0x000000000000781c */ /* 0x000fda0003f2f008 */
[----:B------:R-:W-:Y:S05]  /*5280*/  @!P1 BRA `(.L_x_35) ;  /* 0x0000000000049947 */ /* 0x000fea0003800000 */
[----:B------:R-:W-:Y:S01]  /*5290*/  BPT.TRAP 0x1 ;  /* 0x000000040000795c */ /* 0x000fe20000300000 */
.L_x_35:
[----:B------:R-:W-:Y:S04]  /*52a0*/  BSSY B0, `(.L_x_36) ;  /* 0x000000e000007945 */ /* 0x000fe80003800000 */
[----:B------:R-:W-:Y:S05]  /*52b0*/  @!P0 BRA `(.L_x_37) ;  /* 0x0000000000308947 */ /* 0x000fea0003800000 */
[----:B---3--:R-:W3:Y:S01]  /*52c0*/  LDL R227, [R1+0x78] ;  /* 0x0000780001e37983 */ /* 0x008ee20000100800 */
[----:B------:R-:W-:-:S04]  /*52d0*/  UISETP.LT.AND UP0, UPT, UR12, 0x1, UPT ;  /* 0x000000010c00788c */ /* 0x000fc8000bf01270 */
[----:B------:R-:W-:-:S04]  /*52e0*/  USEL UR8, UR12, 0x1, UP0 ;  /* 0x000000010c087887 */ /* 0x000fc80008000000 */
[----:B------:R-:W-:-:S04]  /*52f0*/  UIADD3 UR8, UR5, UR12, -UR8 ;  /* 0x0000000c05087290 */ /* 0x000fc8000fffe808 */
[----:B------:R-:W-:-:S04]  /*5300*/  UIMAD.WIDE.U32 UR6, UR8, 0x38e38e39, URZ ;  /* 0x38e38e39080678a5 */ /* 0x000fc8000f8e003f */
[----:B------:R-:W-:-:S04]  /*5310*/  USHF.R.U32.HI UR6, URZ, 0x2, UR7 ;  /* 0x000000023f067899 */ /* 0x000fc80008011607 */
[----:B------:R-:W-:-:S04]  /*5320*/  UIMAD UR8, UR6, -0x12, UR8 ;  /* 0xffffffee060878a4 */ /* 0x000fc8000f8e0208 */
[----:B------:R-:W-:-:S04]  /*5330*/  ULEA UR8, UR8, UR14, 0x3 ;  /* 0x0000000e08087291 */ /* 0x000fc8000f8e183f */
[----:B------:R-:W-:-:S06]  /*5340*/  UIADD3 UR8, UR8, 0x90, URZ ;  /* 0x0000009008087890 */ /* 0x000fcc000fffe03f */
[----:B------:R-:W-:-:S05]  /*5350*/  IMAD.U32 R24, RZ, RZ, UR8 ;  /* 0x00000008ff187e24 */ /* 0x000fca000f8e00ff */
[----:B---3--:R-:W-:-:S04]  /*5360*/  PRMT R24, R227, 0x654, R24 ;  /* 0x00000654e3187816 */ /* 0x008fc80000000018 */
[----:B------:R4:W-:Y:S03]  /*5370*/  SYNCS.ARRIVE.TRANS64.RED.A1T0 RZ, [R24+URZ], RZ ;  /* 0x000000ff18ff79a7 */ /* 0x0009e6000810043f */
.L_x_37:
[----:B------:R-:W-:Y:S05]  /*5380*/  BSYNC B0 ;  /* 0x0000000000007941 */ /* 0x000fea0003800000 */
.L_x_36:
[----:B------:R-:W-:-:S06]  /*5390*/  UISETP.GT.U32.AND UP0, UPT, UR13, 0x1, UPT ;  /* 0x000000010d00788c */ /* 0x000fcc000bf04070 */
[----:B------:R-:W-:-:S13]  /*53a0*/  PLOP3.LUT P1, PT, PT, PT, UP0, 0x80, 0x0 ;  /* 0x000000000000781c */ /* 0x000fda0003f2f008 */
[----:B------:R-:W-:Y:S05]  /*53b0*/  @P1 BRA `(.L_x_34) ;  /* 0x0000000000041947 */ /* 0x000fea0003800000 */
[----:B------:R-:W-:Y:S01]  /*53c0*/  BPT.TRAP 0x1 ;  /* 0x000000040000795c */ /* 0x000fe20000300000 */
.L_x_34:
[----:B------:R0:W-:Y:S01]  /*53d0*/  STL [R1+0x90], R2 ;  /* 0x0000900201007387 */ /* 0x0001e20000100800 */
[----:B------:R-:W1:Y:S01]  /*53e0*/  LDC R28, c[0x0][0x288] ;  /* 0x0000a200ff1c7b82 */ /* 0x000e620000000800 */
[----:B------:R-:W-:Y:S02]  /*53f0*/  UIADD3 UR9, UR12, UR5, URZ ;  /* 0x000000050c097290 */ /* 0x000fe4000fffe03f */
[----:B-----5:R2:W-:Y:S01]  /*5400*/  STL [R1+0x8c], R0 ;  /* 0x00008c0001007387 */ /* 0x0205e20000100800 */
[----:B------:R-:W-:Y:S01]  /*5410*/  USHF.R.S32.HI UR10, URZ, 0x1f, UR23 ;  /* 0x0000001f3f0a7899 */ /* 0x000fe20008011417 */
[----:B------:R-:W-:Y:S01]  /*5420*/  ULDC.64 UR14, c[0x0][0x5d0] ;  /* 0x00017400000e7ab9 */ /* 0x000fe20000000a00 */
[----:B------:R-:W-:Y:S01]  /*5430*/  ULDC UR11, c[0x0][0x284] ;  /* 0x0000a100000b7ab9 */ /* 0x000fe20000000800 */
[----:B0-----:R-:W4:Y:S01]  /*5440*/  S2R R2, SR_TID.X ;  /* 0x0000000000027919 */ /* 0x001f220000002100 */
[----:B--2---:R-:W2:Y:S04]  /*5450*/  LDL.LU R0, [R1+0x84] ;  /* 0x0000840001007983 */ /* 0x004ea80000300800 */
[----:B---3--:R-:W3:Y:S01]  /*5460*/  LDL.LU R227, [R1+0x88] ;  /* 0x0000880001e37983 */ /* 0x008ee20000300800 */
[----:B------:R-:W-:-:S02]  /*5470*/  UISETP.GT.U32.AND UP0, UPT, UR9, 0x11, UPT ;  /* 0x000000110900788c */ /* 0x000fc4000bf04070 */
[----:B------:R-:W-:Y:S01]  /*5480*/  UISETP.GE.U32.AND UP1, UPT, UR12, 0x12, UPT ;  /* 0x000000120c00788c */ /* 0x000fe2000bf26070 */
[--C-:B----4-:R-:W-:Y:S02]  /*5490*/  SHF.R.U32.HI R24, RZ, 0x2, R2.reuse ;  /* 0x00000002ff187819 */ /* 0x110fe40000011602 */
[----:B------:R-:W-:Y:S02]  /*54a0*/  LOP3.LUT R26, R2, 0x60, RZ, 0xc0, !PT ;  /* 0x00000060021a7812 */ /* 0x000fe400078ec0ff */
[----:B------:R-:W-:Y:S02]  /*54b0*/  SHF.R.U32.HI R27, RZ, 0x7, R2 ;  /* 0x00000007ff1b7819 */ /* 0x000fe40000011602 */
[----:B------:R-:W-:Y:S02]  /*54c0*/  LOP3.LUT R25, R24, 0x7, RZ, 0xc0, !PT ;  /* 0x0000000718197812 */ /* 0x000fe400078ec0ff */
[----:B------:R-:W-:Y:S02]  /*54d0*/  SHF.R.U32.HI R26, RZ, 0x1, R26 ;  /* 0x00000001ff1a7819 */ /* 0x000fe4000001161a */
[----:B------:R-:W-:-:S02]  /*54e0*/  LOP3.LUT R24, R27, 0x1, RZ, 0xc0, !PT ;  /* 0x000000011b187812 */ /* 0x000fc400078ec0ff */
[----:B------:R-:W-:-:S03]  /*54f0*/  IADD3 R29, RZ, -R26, -R25 ;  /* 0x8000001aff1d7210 */ /* 0x000fc60007ffe819 */
[C---:B------:R-:W-:Y:S02]  /*5500*/  IMAD.SHL.U32 R30, R24.reuse, 0x40, RZ ;  /* 0x00000040181e7824 */ /* 0x040fe400078e00ff */
[----:B------:R-:W-:Y:S02]  /*5510*/  IMAD R29, R24, -0x40, R29 ;  /* 0xffffffc0181d7824 */ /* 0x000fe400078e021d */
[----:B------:R-:W-:Y:S02]  /*5520*/  IMAD.SHL.U32 R24, R2, 0x2, RZ ;  /* 0x0000000202187824 */ /* 0x000fe400078e00ff */
[----:B--2---:R-:W-:-:S03]  /*5530*/  IMAD.SHL.U32 R35, R0, 0x100, RZ ;  /* 0x0000010000237824 */ /* 0x004fc600078e00ff */
[----:B------:R-:W-:Y:S02]  /*5540*/  LOP3.LUT R32, R24, 0x6, RZ, 0xc0, !PT ;  /* 0x0000000618207812 */ /* 0x000fe400078ec0ff */
[----:B------:R-:W-:Y:S02]  /*5550*/  LOP3.LUT R24, R2, 0x3, RZ, 0xc0, !PT ;  /* 0x0000000302187812 */ /* 0x000fe400078ec0ff */
[----:B------:R0:W5:Y:S01]  /*5560*/  LDL.LU R2, [R1+0x90] ;  /* 0x0000900001027983 */ /* 0x0001620000300800 */
[----:B------:R-:W-:Y:S01]  /*5570*/  PRMT R32, R32, 0x6540, R0 ;  /* 0x0000654020207816 */ /* 0x000fe20000000000 */
[----:B------:R-:W-:Y:S01]  /*5580*/  UIMAD UR5, UR10, UR14, URZ ;  /* 0x0000000e0a0572a4 */ /* 0x000fe2000f8e023f */
[----:B------:R-:W-:Y:S01]  /*5590*/  LOP3.LUT R27, R30, 0x40, R25, 0xe2, !PT ;  /* 0x000000401e1b7812 */ /* 0x000fe200078ee219 */
[----:B------:R0:W5:Y:S01]  /*55a0*/  LDL.LU R0, [R1+0x8c] ;  /* 0x00008c0001007983 */ /* 0x0001620000300800 */
[----:B-1----:R-:W-:Y:S01]  /*55b0*/  IMAD R34, R24, -0x2, R28 ;  /* 0xfffffffe18227824 */ /* 0x002fe200078e021c */
[----:B------:R-:W-:Y:S01]  /*55c0*/  ISETP.GE.AND P1, PT, R35, R28, PT ;  /* 0x0000001c2300720c */ /* 0x000fe20003f26270 */
[----:B---3--:R-:W-:Y:S01]  /*55d0*/  IMAD.SHL.U32 R28, R227, 0x80, RZ ;  /* 0x00000080e31c7824 */ /* 0x008fe200078e00ff */
[----:B------:R-:W-:Y:S01]  /*55e0*/  UISETP.LT.U32.AND UP0, UPT, UR12, 0x12, UP0 ;  /* 0x000000120c00788c */ /* 0x000fe20008701070 */
[----:B------:R-:W-:-:S03]  /*55f0*/  SHF.R.S32.HI R33, RZ, 0x1f, R32 ;  /* 0x0000001fff217819 */ /* 0x000fc60000011420 */
[C---:B------:R-:W-:Y:S01]  /*5600*/  ISETP.GE.OR P1, PT, R28.reuse, UR11, P1 ;  /* 0x0000000b1c007c0c */ /* 0x040fe20008f26670 */
[----:B------:R-:W-:Y:S01]  /*5610*/  UIMAD UR8, UR23, UR15, UR5 ;  /* 0x0000000f170872a4 */ /* 0x000fe2000f8e0205 */
[----:B------:R-:W-:Y:S01]  /*5620*/  IMAD.U32 R25, RZ, RZ, UR14 ;  /* 0x0000000eff197e24 */ /* 0x000fe2000f8e00ff */
[----:B------:R-:W-:Y:S02]  /*5630*/  UIMAD.WIDE.U32 UR6, UR9, 0x38e38e39, URZ ;  /* 0x38e38e39090678a5 */ /* 0x000fe4000f8e003f */
[----:B------:R-:W-:Y:S01]  /*5640*/  USEL UR5, URZ, 0x1, !UP0 ;  /* 0x000000013f057887 */ /* 0x000fe2000c000000 */
[----:B------:R-:W-:Y:S01]  /*5650*/  IMAD.WIDE.U32 R24, R25, UR23, R32 ;  /* 0x0000001719187c25 */ /* 0x000fe2000f8e0020 */
[----:B------:R-:W-:Y:S02]  /*5660*/  USHF.R.U32.HI UR6, URZ, 0x2, UR7 ;  /* 0x000000023f067899 */ /* 0x000fe40008011607 */
[----:B------:R-:W-:Y:S01]  /*5670*/  ULOP3.LUT UR4, UR4, UR5, URZ, 0x3c, !UPT ;  /* 0x0000000504047292 */ /* 0x000fe2000f8e3c3f */
[----:B------:R-:W-:Y:S01]  /*5680*/  IMAD.WIDE R30, R227, 0x80, RZ ;  /* 0x00000080e31e7825 */ /* 0x000fe200078e02ff */
[----:B------:R-:W-:Y:S01]  /*5690*/  UIMAD UR5, UR6, -0x12, UR9 ;  /* 0xffffffee060578a4 */ /* 0x000fe2000f8e0209 */
[----:B------:R-:W-:Y:S01]  /*56a0*/  IADD3 R38, -R28, UR11, R29 ;  /* 0x0000000b1c267c10 */ /* 0x000fe2000fffe11d */
[----:B------:R-:W-:Y:S01]  /*56b0*/  @UP1 ULOP3.LUT UR4, UR4, 0x1, UR6, 0x78, !UPT ;  /* 0x0000000104041892 */ /* 0x000fe2000f8e7806 */
[----:B------:R-:W-:Y:S01]  /*56c0*/  VIADD R25, R25, UR8 ;  /* 0x0000000819197c36 */ /* 0x000fe20008000000 */
[----:B------:R-:W-:Y:S01]  /*56d0*/  LOP3.LUT R39, R30, R27, R26, 0xfe, !PT ;  /* 0x0000001b1e277212 */ /* 0x000fe200078efe1a */
[----:B------:R-:W-:-:S02]  /*56e0*/  IMAD.IADD R35, R34, 0x1, -R35 ;  /* 0x0000000122237824 */ /* 0x000fc400078e0a23 */
[----:B------:R-:W-:Y:S01]  /*56f0*/  IMAD.MOV.U32 R34, RZ, RZ, -0x1 ;  /* 0xffffffffff227424 */ /* 0x000fe200078e00ff */
[----:B0-----:R-:W-:Y:S06]  /*5700*/  @P1 BRA `(.L_x_38) ;  /* 0x0000008c00981947 */ /* 0x001fec0003800000 */
[----:B------:R-:W0:Y:S01]  /*5710*/  LDC.64 R28, c[0x0][0x5c8] ;  /* 0x00017200ff1c7b82 */ /* 0x000e220000000a00 */
[----:B------:R-:W-:Y:S01]  /*5720*/  ULDC.64 UR6, c[0x0][0x5c0] ;  /* 0x0001700000067ab9 */ /* 0x000fe20000000a00 */
[----:B------:R-:W-:Y:S01]  /*5730*/  BSSY B0, `(.L_x_38) ;  /* 0x00008e3000007945 */ /* 0x000fe20003800000 */
[-C--:B0-----:R-:W-:Y:S02]  /*5740*/  IMAD R26, R31, R28.reuse, RZ ;  /* 0x0000001c1f1a7224 */ /* 0x081fe400078e02ff */
[----:B------:R-:W-:-:S04]  /*5750*/  IMAD.WIDE.U32 R24, R39, R28, R24 ;  /* 0x0000001c27187225 */ /* 0x000fc800078e0018 */
[----:B------:R-:W-:Y:S01]  /*5760*/  IMAD R27, R39, R29, R26 ;  /* 0x0000001d271b7224 */ /* 0x000fe200078e021a */
[----:B------:R-:W-:Y:S02]  /*5770*/  LEA R26, P1, R28, R24, 0x3 ;  /* 0x000000181c1a7211 */ /* 0x000fe400078218ff */
[----:B------:R-:W-:Y:S01]  /*5780*/  IADD3 R24, P2, R24, UR6, RZ ;  /* 0x0000000618187c10 */ /* 0x000fe2000ff5e0ff */
[----:B------:R-:W-:Y:S01]  /*5790*/  IMAD.IADD R27, R25, 0x1, R27 ;  /* 0x00000001191b7824 */ /* 0x000fe200078e021b */
[----:B------:R-:W-:-:S04]  /*57a0*/  IADD3 R26, P4, R26, UR6, RZ ;  /* 0x000000061a1a7c10 */ /* 0x000fc8000ff9e0ff */
[----:B------:R-:W-:Y:S02]  /*57b0*/  LEA.HI.X R28, R28, R27, R29, 0x3, P1 ;  /* 0x0000001b1c1c7211 */ /* 0x000fe400008f1c1d */
[----:B------:R-:W-:Y:S02]  /*57c0*/  FSETP.NEU.AND P1, PT, RZ, UR21, PT ;  /* 0x00000015ff007c0b */ /* 0x000fe4000bf2d000 */
[----:B------:R-:W-:Y:S02]  /*57d0*/  IADD3.X R25, R27, UR7, RZ, P2, !PT ;  /* 0x000000071b197c10 */ /* 0x000fe400097fe4ff */
[----:B------:R-:W-:-:S09]  /*57e0*/  IADD3.X R27, R28, UR7, RZ, P4, !PT ;  /* 0x000000071c1b7c10 */ /* 0x000fd2000a7fe4ff */
[----:B------:R-:W-:Y:S05]  /*57f0*/  @!P1 BRA `(.L_x_39) ;  /* 0x0000006800d89947 */ /* 0x000fea0003800000 */
[----:B------:R-:W-:Y:S01]  /*5800*/  ULDC.64 UR8, c[0x0][0x5b8] ;  /* 0x00016e0000087ab9 */ /* 0x000fe20000000a00 */
[----:B------:R-:W-:Y:S01]  /*5810*/  ISETP.GE.AND P1, PT, R38, 0x1, PT ;  /* 0x000000012600780c */ /* 0x000fe20003f26270 */
[----:B------:R-:W-:Y:S02]  /*5820*/  UIMAD UR6, UR10, UR8, URZ ;  /* 0x000000080a0672a4 */ /* 0x000fe4000f8e023f */
[----:B------:R-:W-:Y:S01]  /*5830*/  IMAD.U32 R29, RZ, RZ, UR8 ;  /* 0x00000008ff1d7e24 */ /* 0x000fe2000f8e00ff */
[----:B------:R-:W-:Y:S01]  /*5840*/  BSSY B1, `(.L_x_40) ;  /* 0x000000f000017945 */ /* 0x000fe20003800000 */
[----:B------:R-:W-:Y:S01]  /*5850*/  ISETP.LT.OR P5, PT, R35, 0x1, !P1 ;  /* 0x000000012300780c */ /* 0x000fe20004fa1670 */
[----:B------:R-:W-:Y:S02]  /*5860*/  UIMAD UR6, UR23, UR9, UR6 ;  /* 0x00000009170672a4 */ /* 0x000fe4000f8e0206 */
[----:B------:R-:W-:Y:S01]  /*5870*/  IMAD.WIDE.U32 R32, R29, UR23, R32 ;  /* 0x000000171d207c25 */ /* 0x000fe2000f8e0020 */
[----:B------:R-:W-:-:S03]  /*5880*/  ULDC.64 UR8, c[0x0][0x5a8] ;  /* 0x00016a0000087ab9 */ /* 0x000fc60000000a00 */
[----:B------:R-:W-:Y:S01]  /*5890*/  VIADD R33, R33, UR6 ;  /* 0x0000000621217c36 */ /* 0x000fe20008000000 */
[----:B------:R-:W-:Y:S02]  /*58a0*/  ULDC.64 UR6, c[0x0][0x5b0] ;  /* 0x00016c0000067ab9 */ /* 0x000fe40000000a00 */
[----:B------:R-:W-:Y:S02]  /*58b0*/  IMAD R36, R31, UR6, RZ ;  /* 0x000000061f247c24 */ /* 0x000fe4000f8e02ff */
[----:B------:R-:W-:-:S04]  /*58c0*/  IMAD.WIDE.U32 R28, R39, UR6, R32 ;  /* 0x00000006271c7c25 */ /* 0x000fc8000f8e0020 */
[--C-:B------:R-:W-:Y:S01]  /*58d0*/  IMAD R37, R39, UR7, R36.reuse ;  /* 0x0000000727257c24 */ /* 0x100fe2000f8e0224 */
[----:B------:R-:W-:Y:S02]  /*58e0*/  IADD3 R28, P2, R28, UR8, RZ ;  /* 0x000000081c1c7c10 */ /* 0x000fe4000ff5e0ff */
[----:B------:R-:W-:Y:S02]  /*58f0*/  PRMT R36, RZ, 0x7610, R36 ;  /* 0x00007610ff247816 */ /* 0x000fe40000000024 */
[----:B------:R-:W-:Y:S01]  /*5900*/  IADD3.X R29, R29, UR9, R37, P2, !PT ;  /* 0x000000091d1d7c10 */ /* 0x000fe200097fe425 */
[----:B------:R-:W-:Y:S08]  /*5910*/  @P5 BRA `(.L_x_41) ;  /* 0x0000000000045947 */ /* 0x000ff00003800000 */
[----:B------:R0:W5:Y:S02]  /*5920*/  LDG.E.U8 R36, desc[UR18][R28.64] ;  /* 0x000000121c247981 */ /* 0x000164000c1e1100 */
.L_x_41:
[----:B------:R-:W-:Y:S05]  /*5930*/  BSYNC B1 ;  /* 0x0000000000017941 */ /* 0x000fea0003800000 */
.L_x_40:
[----:B-----5:R-:W-:Y:S01]  /*5940*/  LOP3.LUT R36, R36, 0xff, RZ, 0xc0, !PT ;  /* 0x000000ff24247812 */ /* 0x020fe200078ec0ff */
[----:B------:R-:W-:Y:S01]  /*5950*/  BSSY B1, `(.L_x_42) ;  /* 0x000000b000017945 */ /* 0x000fe20003800000 */
[----:B------:R-:W-:Y:S02]  /*5960*/  ISETP.LT.OR P4, PT, R35, 0x2, !P1 ;  /* 0x000000022300780c */ /* 0x000fe40004f81670 */
[----:B------:R-:W-:-:S05]  /*5970*/  F2FP.F16.E5M2.UNPACK_B R36, R36 ;  /* 0x00000024ff24723e */ /* 0x000fca00020004ff */
[----:B------:R-:W-:-:S05]  /*5980*/  HADD2.F32 R36, -RZ, R36.H0_H0 ;  /* 0x20000024ff247230 */ /* 0x000fca0000004100 */
[----:B------:R-:W-:Y:S01]  /*5990*/  FMUL R37, R36, UR21 ;  /* 0x0000001524257c20 */ /* 0x000fe20008400000 */
[----:B------:R-:W-:-:S03]  /*59a0*/  PRMT R36, RZ, 0x7610, R36 ;  /* 0x00007610ff247816 */ /* 0x000fc60000000024 */
[----:B------:R-:W-:-:S05]  /*59b0*/  FFMA R37, R226, UR20, R37 ;  /* 0x00000014e2257c23 */ /* 0x000fca0008000025 */
[----:B------:R-:W-:-:S05]  /*59c0*/  F2FP.SATFINITE.E5M2.F32.PACK_AB_MERGE_C R37, RZ, R37, RZ ;  /* 0x00000025ff25723e */ /* 0x000fca00048060ff */
[----:B------:R1:W-:Y:S01]  /*59d0*/  @!P5 STG.E.U8 desc[UR18][R24.64], R37 ;  /* 0x000000251800d986 */ /* 0x0003e2000c101112 */
[----:B------:R-:W-:Y:S05]  /*59e0*/  @P4 BRA `(.L_x_43) ;  /* 0x0000000000044947 */ /* 0x000fea0003800000 */
[----:B------:R2:W5:Y:S02]  /*59f0*/  LDG.E.U8 R36, desc[UR18][R28.64+0x1] ;  /* 0x000001121c247981 */ /* 0x000564000c1e1100 */
.L_x_43:
[----:B------:R-:W-:Y:S05]  /*5a00*/  BSYNC B1 ;  /* 0x0000000000017941 */ /* 0x000fea0003800000 */
.L_x_42:
[----:B-----5:R-:W-:Y:S01]  /*5a10*/  LOP3.LUT R36, R36, 0xff, RZ, 0xc0, !PT ;  /* 0x000000ff24247812 */ /* 0x020fe200078ec0ff */
[----:B------:R-:W-:Y:S01]  /*5a20*/  BSSY B1, `(.L_x_44) ;  /* 0x0000013000017945 */ /* 0x000fe20003800000 */
[----:B-1----:R-:W-:Y:S02]  /*5a30*/  IADD3 R37, P2, R39, 0x8, RZ ;  /* 0x0000000827257810 */ /* 0x002fe40007f5e0ff */
[----:B------:R-:W-:-:S03]  /*5a40*/  F2FP.F16.E5M2.UNPACK_B R36, R36 ;  /* 0x00000024ff24723e */ /* 0x000fc600020004ff */
[----:B------:R-:W-:Y:S01]  /*5a50*/  IMAD.X R30, RZ, RZ, R31, P2 ;  /* 0x000000ffff1e7224 */ /* 0x000fe200010e061f */
[----:B------:R-:W-:Y:S01]  /*5a60*/  ISETP.GE.AND P2, PT, R38, 0x9, PT ;  /* 0x000000092600780c */ /* 0x000fe20003f46270 */
[----:B------:R-:W-:Y:S02]  /*5a70*/  HADD2.F32 R36, -RZ, R36.H0_H0 ;  /* 0x20000024ff247230 */ /* 0x000fe40000004100 */
[----:B------:R-:W-:Y:S01]  /*5a80*/  IMAD R30, R30, UR6, RZ ;  /* 0x000000061e1e7c24 */ /* 0x000fe2000f8e02ff */
[----:B------:R-:W-:Y:S01]  /*5a90*/  ISETP.LT.OR P5, PT, R35, 0x1, !P2 ;  /* 0x000000012300780c */ /* 0x000fe200057a1670 */
[----:B------:R-:W-:-:S04]  /*5aa0*/  IMAD.WIDE.U32 R32, R37, UR6, R32 ;  /* 0x0000000625207c25 */ /* 0x000fc8000f8e0020 */
[----:B------:R-:W-:Y:S01]  /*5ab0*/  FMUL R36, R36, UR21 ;  /* 0x0000001524247c20 */ /* 0x000fe20008400000 */
[----:B------:R-:W-:-:S03]  /*5ac0*/  IMAD R37, R37, UR7, R30 ;  /* 0x0000000725257c24 */ /* 0x000fc6000f8e021e */
[----:B------:R-:W-:Y:S01]  /*5ad0*/  FFMA R36, R225, UR20, R36 ;  /* 0x00000014e1247c23 */ /* 0x000fe20008000024 */
[----:B------:R-:W-:Y:S02]  /*5ae0*/  IADD3 R30, P6, R32, UR8, RZ ;  /* 0x00000008201e7c10 */ /* 0x000fe4000ffde0ff */
[----:B------:R-:W-:Y:S02]  /*5af0*/  PRMT R32, RZ, 0x7610, R32 ;  /* 0x00007610ff207816 */ /* 0x000fe40000000020 */
[----:B------:R-:W-:Y:S02]  /*5b00*/  F2FP.SATFINITE.E5M2.F32.PACK_AB_MERGE_C R39, RZ, R36, RZ ;  /* 0x00000024ff27723e */ /* 0x000fe400048060ff */
[----:B------:R-:W-:-:S03]  /*5b10*/  IADD3.X R31, R33, UR9, R37, P6, !PT ;  /* 0x00000009211f7c10 */ /* 0x000fc6000b7fe425 */
[----:B------:R1:W-:Y:S01]  /*5b20*/  @!P4 STG.E.U8 desc[UR18][R24.64+0x1], R39 ;  /* 0x000001271800c986 */ /* 0x0003e2000c101112 */
[----:B------:R-:W-:Y:S05]  /*5b30*/  @P5 BRA `(.L_x_45) ;  /* 0x0000000000045947 */ /* 0x000fea0003800000 */
[----:B------:R3:W5:Y:S02]  /*5b40*/  LDG.E.U8 R32, desc[UR18][R30.64] ;  /* 0x000000121e207981 */ /* 0x000764000c1e1100 */
.L_x_45:
[----:B------:R-:W-:Y:S05]  /*5b50*/  BSYNC B1 ;  /* 0x0000000000017941 */ /* 0x000fea0003800000 */
.L_x_44:
        /* <DEDUP_REMOVED lines=12> */
.L_x_47:
[----:B------:R-:W-:Y:S05]  /*5c20*/  BSYNC B1 ;  /* 0x0000000000017941 */ /* 0x000fea0003800000 */
.L_x_46:
[----:B-----5:R-:W-:Y:S01]  /*5c30*/  LOP3.LUT R32, R32, 0xff, RZ, 0xc0, !PT ;  /* 0x000000ff20207812 */ /* 0x020fe200078ec0ff */
[----:B------:R-:W-:Y:S01]  /*5c40*/  BSSY B1, `(.L_x_48) ;  /* 0x000000b000017945 */ /* 0x000fe20003800000 */
[----:B------:R-:W-:Y:S02]  /*5c50*/  ISETP.LT.OR P5, PT, R35, 0x9, !P1 ;  /* 0x000000092300780c */ /* 0x000fe40004fa1670 */
[----:B------:R-:W-:-:S05]  /*5c60*/  F2FP.F16.E5M2.UNPACK_B R32, R32 ;  /* 0x00000020ff20723e */ /* 0x000fca00020004ff */
[----:B------:R-:W-:-:S05]  /*5c70*/  HADD2.F32 R32, -RZ, R32.H0_H0 ;  /* 0x20000020ff207230 */ /* 0x000fca0000004100 */
[----:B------:R-:W-:-:S04]  /*5c80*/  FMUL R32, R32, UR21 ;  /* 0x0000001520207c20 */ /* 0x000fc80008400000 */
[----:B------:R-:W-:-:S05]  /*5c90*/  FFMA R32, R223, UR20, R32 ;  /* 0x00000014df207c23 */ /* 0x000fca0008000020 */
[----:B----4-:R-:W-:Y:S02]  /*5ca0*/  F2FP.SATFINITE.E5M2.F32.PACK_AB_MERGE_C R33, RZ, R32, RZ ;  /* 0x00000020ff21723e */ /* 0x010fe400048060ff */
[----:B------:R-:W-:-:S03]  /*5cb0*/  PRMT R32, RZ, 0x7610, R32 ;  /* 0x00007610ff207816 */ /* 0x000fc60000000020 */
[----:B------:R4:W-:Y:S01]  /*5cc0*/  @!P4 STG.E.U8 desc[UR18][R26.64+0x1], R33 ;  /* 0x000001211a00c986 */ /* 0x0009e2000c101112 */
[----:B------:R-:W-:Y:S05]  /*5cd0*/  @P5 BRA `(.L_x_49) ;  /* 0x0000000000045947 */ /* 0x000fea0003800000 */
[----:B------:R0:W5:Y:S02]  /*5ce0*/  LDG.E.U8 R32, desc[UR18][R28.64+0x8] ;  /* 0x000008121c207981 */ /* 0x000164000c1e1100 */
.L_x_49:
[----:B------:R-:W-:Y:S05]  /*5cf0*/  BSYNC B1 ;  /* 0x0000000000017941 */ /* 0x000fea0003800000 */
.L_x_48:
[----:B-----5:R-:W-:Y:S01]  /*5d00*/  LOP3.LUT R32, R32, 0xff, RZ, 0xc0, !PT ;  /* 0x000000ff20207812 */ /* 0x020fe200078ec0ff */
[----:B------:R-:W-:Y:S01]  /*5d10*/  BSSY B1, `(.L_x_50) ;  /* 0x000000b000017945 */ /* 0x000fe20003800000 */
[----:B------:R-:W-:Y:S02]  /*5d20*/  ISETP.LT.OR P4, PT, R35, 0xa, !P1 ;  /* 0x0000000a2300780c */ /* 0x000fe40004f81670 */
[----:B------:R-:W-:-:S05]  /*5d30*/  F2FP.F16.E5M2.UNPACK_B R32, R32 ;  /* 0x00000020ff20723e */ /* 0x000fca00020004ff */
[----:B------:R-:W-:-:S05]  /*5d40*/  HADD2.F32 R32, -RZ, R32.H0_H0 ;  /* 0x20000020ff207230 */ /* 0x000fca0000004100 */
[----:B----4-:R-:W-:Y:S01]  /*5d50*/  FMUL R33, R32, UR21 ;  /* 0x0000001520217c20 */ /* 0x010fe20008400000 */
[----:B------:R-:W-:-:S03]  /*5d60*/  PRMT R32, RZ, 0x7610, R32 ;  /* 0x00007610ff207816 */ /* 0x000fc60000000020 */
[----:B------:R-:W-:-:S05]  /*5d70*/  FFMA R33, R222, UR20, R33 ;  /* 0x00000014de217c23 */ /* 0x000fca0008000021 */
[----:B------:R-:W-:-:S05]  /*5d80*/  F2FP.SATFINITE.E5M2.F32.PACK_AB_MERGE_C R33, RZ, R33, RZ ;  /* 0x00000021ff21723e */ /* 0x000fca00048060ff */
[----:B------:R4:W-:Y:S01]  /*5d90*/  @!P5 STG.E.U8 desc[UR18][R24.64+0x8], R33 ;  /* 0x000008211800d986 */ /* 0x0009e2000c101112 */
[----:B------:R-:W-:Y:S05]  /*5da0*/  @P4 BRA `(.L_x_51) ;  /* 0x0000000000044947 */ /* 0x000fea0003800000 */
[----:B------:R0:W5:Y:S02]  /*5db0*/  LDG.E.U8 R32, desc[UR18][R28.64+0x9] ;  /* 0x000009121c207981 */ /* 0x000164000c1e1100 */
.L_x_51:
[----:B------:R-:W-:Y:S05]  /*5dc0*/  BSYNC B1 ;  /* 0x0000000000017941 */ /* 0x000fea0003800000 */
.L_x_50:
        /* <DEDUP_REMOVED lines=12> */
.L_x_53:
[----:B------:R-:W-:Y:S05]  /*5e90*/  BSYNC B1 ;  /* 0x0000000000017941 */ /* 0x000fea0003800000 */
.L_x_52:
        /* <DEDUP_REMOVED lines=12> */
.L_x_55:
[----:B------:R-:W-:Y:S05]  /*5f60*/  BSYNC B1 ;  /* 0x0000000000017941 */ /* 0x000fea0003800000 */
.L_x_54:
        /* <DEDUP_REMOVED lines=12> */
.L_x_57:
[----:B------:R-:W-:Y:S05]  /*6030*/  BSYNC B1 ;  /* 0x0000000000017941 */ /* 0x000fea0003800000 */
.L_x_56:
        /* <DEDUP_REMOVED lines=12> */
.L_x_59:
[----:B------:R-:W-:Y:S05]  /*6100*/  BSYNC B1 ;  /* 0x0000000000017941 */ /* 0x000fea0003800000 */
.L_x_58:
        /* <DEDUP_REMOVED lines=12> */
.L_x_61:
[----:B------:R-:W-:Y:S05]  /*61d0*/  BSYNC B1 ;  /* 0x0000000000017941 */ /* 0x000fea0003800000 */
.L_x_60:
        /* <DEDUP_REMOVED lines=12> */
.L_x_63:
[----:B------:R-:W-:Y:S05]  /*62a0*/  BSYNC B1 ;  /* 0x0000000000017941 */ /* 0x000fea0003800000 */
.L_x_62:
        /* <DEDUP_REMOVED lines=12> */
.L_x_65:
[----:B------:R-:W-:Y:S05]  /*6370*/  BSYNC B1 ;  /* 0x0000000000017941 */ /* 0x000fea0003800000 */
.L_x_64:
        /* <DEDUP_REMOVED lines=12> */
.L_x_67:
[----:B------:R-:W-:Y:S05]  /*6440*/  BSYNC B1 ;  /* 0x0000000000017941 */ /* 0x000fea0003800000 */
.L_x_66:
        /* <DEDUP_REMOVED lines=12> */
.L_x_69:
[----:B------:R-:W-:Y:S05]  /*6510*/  BSYNC B1 ;  /* 0x0000000000017941 */ /* 0x000fea0003800000 */
.L_x_68:
        /* <DEDUP_REMOVED lines=12> */
.L_x_71:
[----:B------:R-:W-:Y:S05]  /*65e0*/  BSYNC B1 ;  /* 0x0000000000017941 */ /* 0x000fea0003800000 */
.L_x_70:
        /* <DEDUP_REMOVED lines=12> */
.L_x_73:
[----:B------:R-:W-:Y:S05]  /*66b0*/  BSYNC B1 ;  /* 0x0000000000017941 */ /* 0x000fea0003800000 */
.L_x_72:
        /* <DEDUP_REMOVED lines=12> */
.L_x_75:
[----:B------:R-:W-:Y:S05]  /*6780*/  BSYNC B1 ;  /* 0x0000000000017941 */ /* 0x000fea0003800000 */
.L_x_74:
        /* <DEDUP_REMOVED lines=12> */
.L_x_77:
[----:B------:R-:W-:Y:S05]  /*6850*/  BSYNC B1 ;  /* 0x0000000000017941 */ /* 0x000fea0003800000 */
.L_x_76:
        /* <DEDUP_REMOVED lines=12> */
.L_x_79:
[----:B------:R-:W-:Y:S05]  /*6920*/  BSYNC B1 ;  /* 0x0000000000017941 */ /* 0x000fea0003800000 */
.L_x_78:
        /* <DEDUP_REMOVED lines=12> */
.L_x_81:
[----:B------:R-:W-:Y:S05]  /*69f0*/  BSYNC B1 ;  /* 0x0000000000017941 */ /* 0x000fea0003800000 */
.L_x_80:
        /* <DEDUP_REMOVED lines=12> */
.L_x_83:
[----:B------:R-:W-:Y:S05]  /*6ac0*/  BSYNC B1 ;  /* 0x0000000000017941 */ /* 0x000fea0003800000 */
.L_x_82:
        /* <DEDUP_REMOVED lines=12> */
.L_x_85:
[----:B------:R-:W-:Y:S05]  /*6b90*/  BSYNC B1 ;  /* 0x0000000000017941 */ /* 0x000fea0003800000 */
.L_x_84:
        /* <DEDUP_REMOVED lines=12> */
.L_x_87:
[----:B------:R-:W-:Y:S05]  /*6c60*/  BSYNC B1 ;  /* 0x0000000000017941 */ /* 0x000fea0003800000 */
.L_x_86:
        /* <DEDUP_REMOVED lines=12> */
.L_x_89:
[----:B------:R-:W-:Y:S05]  /*6d30*/  BSYNC B1 ;  /* 0x0000000000017941 */ /* 0x000fea0003800000 */
.L_x_88:
        /* <DEDUP_REMOVED lines=12> */
.L_x_91:
[----:B------:R-:W-:Y:S05]  /*6e00*/  BSYNC B1 ;  /* 0x0000000000017941 */ /* 0x000fea0003800000 */
.L_x_90:
        /* <DEDUP_REMOVED lines=12> */
.L_x_93:
[----:B------:R-:W-:Y:S05]  /*6ed0*/  BSYNC B1 ;  /* 0x0000000000017941 */ /* 0x000fea0003800000 */
.L_x_92:
        /* <DEDUP_REMOVED lines=12> */
.L_x_95:
[----:B------:R-:W-:Y:S05]  /*6fa0*/  BSYNC B1 ;  /* 0x0000000000017941 */ /* 0x000fea0003800000 */
.L_x_94:
        /* <DEDUP_REMOVED lines=12> */
.L_x_97:
[----:B------:R-:W-:Y:S05]  /*7070*/  BSYNC B1 ;  /* 0x0000000000017941 */ /* 0x000fea0003800000 */
.L_x_96:
        /* <DEDUP_REMOVED lines=12> */
.L_x_99:
[----:B------:R-:W-:Y:S05]  /*7140*/  BSYNC B1 ;  /* 0x0000000000017941 */ /* 0x000fea0003800000 */
.L_x_98:
        /* <DEDUP_REMOVED lines=12> */
.L_x_101:
[----:B------:R-:W-:Y:S05]  /*7210*/  BSYNC B1 ;  /* 0x0000000000017941 */ /* 0x000fea0003800000 */
.L_x_100:
        /* <DEDUP_REMOVED lines=12> */
.L_x_103:
[----:B------:R-:W-:Y:S05]  /*72e0*/  BSYNC B1 ;  /* 0x0000000000017941 */ /* 0x000fea0003800000 */
.L_x_102:
        /* <DEDUP_REMOVED lines=12> */
.L_x_105:
[----:B------:R-:W-:Y:S05]  /*73b0*/  BSYNC B1 ;  /* 0x0000000000017941 */ /* 0x000fea0003800000 */
.L_x_104:
        /* <DEDUP_REMOVED lines=12> */
.L_x_107:
[----:B------:R-:W-:Y:S05]  /*7480*/  BSYNC B1 ;  /* 0x0000000000017941 */ /* 0x000fea0003800000 */
.L_x_106:
        /* <DEDUP_REMOVED lines=12> */
.L_x_109:
[----:B------:R-:W-:Y:S05]  /*7550*/  BSYNC B1 ;  /* 0x0000000000017941 */ /* 0x000fea0003800000 */
.L_x_108:
        /* <DEDUP_REMOVED lines=12> */
.L_x_111:
[----:B------:R-:W-:Y:S05]  /*7620*/  BSYNC B1 ;  /* 0x0000000000017941 */ /* 0x000fea0003800000 */
.L_x_110:
        /* <DEDUP_REMOVED lines=12> */
.L_x_113:
[----:B------:R-:W-:Y:S05]  /*76f0*/  BSYNC B1 ;  /* 0x0000000000017941 */ /* 0x000fea0003800000 */
.L_x_112:
        /* <DEDUP_REMOVED lines=12> */
.L_x_115:
[----:B------:R-:W-:Y:S05]  /*77c0*/  BSYNC B1 ;  /* 0x0000000000017941 */ /* 0x000fea0003800000 */
.L_x_114:
        /* <DEDUP_REMOVED lines=12> */
.L_x_117:
[----:B------:R-:W-:Y:S05]  /*7890*/  BSYNC B1 ;  /* 0x0000000000017941 */ /* 0x000fea0003800000 */
.L_x_116:
        /* <DEDUP_REMOVED lines=12> */
.L_x_119:
[----:B------:R-:W-:Y:S05]  /*7960*/  BSYNC B1 ;  /* 0x0000000000017941 */ /* 0x000fea0003800000 */
.L_x_118:
        /* <DEDUP_REMOVED lines=12> */
.L_x_121:
[----:B------:R-:W-:Y:S05]  /*7a30*/  BSYNC B1 ;  /* 0x0000000000017941 */ /* 0x000fea0003800000 */
.L_x_120:
        /* <DEDUP_REMOVED lines=12> */
.L_x_123:
[----:B------:R-:W-:Y:S05]  /*7b00*/  BSYNC B1 ;  /* 0x0000000000017941 */ /* 0x000fea0003800000 */
.L_x_122:
        /* <DEDUP_REMOVED lines=12> */
.L_x_125:
[----:B------:R-:W-:Y:S05]  /*7bd0*/  BSYNC B1 ;  /* 0x0000000000017941 */ /* 0x000fea0003800000 */
.L_x_124:
        /* <DEDUP_REMOVED lines=12> */
.L_x_127:
[----:B------:R-:W-:Y:S05]  /*7ca0*/  BSYNC B1 ;  /* 0x0000000000017941 */ /* 0x000fea0003800000 */
.L_x_126:
        /* <DEDUP_REMOVED lines=12> */
.L_x_129:
[----:B------:R-:W-:Y:S05]  /*7d70*/  BSYNC B1 ;  /* 0x0000000000017941 */ /* 0x000fea0003800000 */
.L_x_128:
        /* <DEDUP_REMOVED lines=12> */
.L_x_131:
[----:B------:R-:W-:Y:S05]  /*7e40*/  BSYNC B1 ;  /* 0x0000000000017941 */ /* 0x000fea0003800000 */
.L_x_130:
        /* <DEDUP_REMOVED lines=12> */
.L_x_133:
[----:B------:R-:W-:Y:S05]  /*7f10*/  BSYNC B1 ;  /* 0x0000000000017941 */ /* 0x000fea0003800000 */
.L_x_132:
        /* <DEDUP_REMOVED lines=12> */
.L_x_135:
[----:B------:R-:W-:Y:S05]  /*7fe0*/  BSYNC B1 ;  /* 0x0000000000017941 */ /* 0x000fea0003800000 */
.L_x_134:
        /* <DEDUP_REMOVED lines=12> */
.L_x_137:
[----:B------:R-:W-:Y:S05]  /*80b0*/  BSYNC B1 ;  /* 0x0000000000017941 */ /* 0x000fea0003800000 */
.L_x_136:
        /* <DEDUP_REMOVED lines=12> */
.L_x_139:
[----:B------:R-:W-:Y:S05]  /*8180*/  BSYNC B1 ;  /* 0x0000000000017941 */ /* 0x000fea0003800000 */
.L_x_138:
        /* <DEDUP_REMOVED lines=12> */
.L_x_141:
[----:B------:R-:W-:Y:S05]  /*8250*/  BSYNC B1 ;  /* 0x0000000000017941 */ /* 0x000fea0003800000 */
.L_x_140:
        /* <DEDUP_REMOVED lines=12> */
.L_x_143:
[----:B------:R-:W-:Y:S05]  /*8320*/  BSYNC B1 ;  /* 0x0000000000017941 */ /* 0x000fea0003800000 */
.L_x_142:
        /* <DEDUP_REMOVED lines=12> */
.L_x_145:
[----:B------:R-:W-:Y:S05]  /*83f0*/  BSYNC B1 ;  /* 0x0000000000017941 */ /* 0x000fea0003800000 */
.L_x_144:
        /* <DEDUP_REMOVED lines=12> */
.L_x_147:
[----:B------:R-:W-:Y:S05]  /*84c0*/  BSYNC B1 ;  /* 0x0000000000017941 */ /* 0x000fea0003800000 */
.L_x_146:
        /* <DEDUP_REMOVED lines=12> */
.L_x_149:
[----:B------:R-:W-:Y:S05]  /*8590*/  BSYNC B1 ;  /* 0x0000000000017941 */ /* 0x000fea0003800000 */
.L_x_148:
        /* <DEDUP_REMOVED lines=12> */
.L_x_151:
[----:B------:R-:W-:Y:S05]  /*8660*/  BSYNC B1 ;  /* 0x0000000000017941 */ /* 0x000fea0003800000 */
.L_x_150:
        /* <DEDUP_REMOVED lines=12> */
.L_x_153:
[----:B------:R-:W-:Y:S05]  /*8730*/  BSYNC B1 ;  /* 0x0000000000017941 */ /* 0x000fea0003800000 */
.L_x_152:
        /* <DEDUP_REMOVED lines=12> */
.L_x_155:
[----:B------:R-:W-:Y:S05]  /*8800*/  BSYNC B1 ;  /* 0x0000000000017941 */ /* 0x000fea0003800000 */
.L_x_154:
        /* <DEDUP_REMOVED lines=12> */
.L_x_157:
[----:B------:R-:W-:Y:S05]  /*88d0*/  BSYNC B1 ;  /* 0x0000000000017941 */ /* 0x000fea0003800000 */
.L_x_156:
        /* <DEDUP_REMOVED lines=12> */
.L_x_159:
[----:B------:R-:W-:Y:S05]  /*89a0*/  BSYNC B1 ;  /* 0x0000000000017941 */ /* 0x000fea0003800000 */
.L_x_158:
        /* <DEDUP_REMOVED lines=12> */
.L_x_161:
[----:B------:R-:W-:Y:S05]  /*8a70*/  BSYNC B1 ;  /* 0x0000000000017941 */ /* 0x000fea0003800000 */
.L_x_160:
        /* <DEDUP_REMOVED lines=12> */
.L_x_163:
[----:B------:R-:W-:Y:S05]  /*8b40*/  BSYNC B1 ;  /* 0x0000000000017941 */ /* 0x000fea0003800000 */
.L_x_162:
        /* <DEDUP_REMOVED lines=12> */
.L_x_165:
[----:B------:R-:W-:Y:S05]  /*8c10*/  BSYNC B1 ;  /* 0x0000000000017941 */ /* 0x000fea0003800000 */
.L_x_164:
        /* <DEDUP_REMOVED lines=12> */
.L_x_167:
[----:B------:R-:W-:Y:S05]  /*8ce0*/  BSYNC B1 ;  /* 0x0000000000017941 */ /* 0x000fea0003800000 */
.L_x_166:
        /* <DEDUP_REMOVED lines=12> */
.L_x_169:
[----:B------:R-:W-:Y:S05]  /*8db0*/  BSYNC B1 ;  /* 0x0000000000017941 */ /* 0x000fea0003800000 */
.L_x_168:
        /* <DEDUP_REMOVED lines=12> */
.L_x_171:
[----:B------:R-:W-:Y:S05]  /*8e80*/  BSYNC B1 ;  /* 0x0000000000017941 */ /* 0x000fea0003800000 */
.L_x_170:
        /* <DEDUP_REMOVED lines=12> */
.L_x_173:
[----:B------:R-:W-:Y:S05]  /*8f50*/  BSYNC B1 ;  /* 0x0000000000017941 */ /* 0x000fea0003800000 */
.L_x_172:
        /* <DEDUP_REMOVED lines=12> */
.L_x_175:
[----:B------:R-:W-:Y:S05]  /*9020*/  BSYNC B1 ;  /* 0x0000000000017941 */ /* 0x000fea0003800000 */
.L_x_174:
        /* <DEDUP_REMOVED lines=12> */
.L_x_177:
[----:B------:R-:W-:Y:S05]  /*90f0*/  BSYNC B1 ;  /* 0x0000000000017941 */ /* 0x000fea0003800000 */
.L_x_176:
        /* <DEDUP_REMOVED lines=12> */
.L_x_179:
[----:B------:R-:W-:Y:S05]  /*91c0*/  BSYNC B1 ;  /* 0x0000000000017941 */ /* 0x000fea0003800000 */
.L_x_178:
        /* <DEDUP_REMOVED lines=12> */
.L_x_181:
[----:B------:R-:W-:Y:S05]  /*9290*/  BSYNC B1 ;  /* 0x0000000000017941 */ /* 0x000fea0003800000 */
.L_x_180:
        /* <DEDUP_REMOVED lines=12> */
.L_x_183:
[----:B------:R-:W-:Y:S05]  /*9360*/  BSYNC B1 ;  /* 0x0000000000017941 */ /* 0x000fea0003800000 */
.L_x_182:
        /* <DEDUP_REMOVED lines=12> */
.L_x_185:
[----:B------:R-:W-:Y:S05]  /*9430*/  BSYNC B1 ;  /* 0x0000000000017941 */ /* 0x000fea0003800000 */
.L_x_184:
        /* <DEDUP_REMOVED lines=12> */
.L_x_187:
[----:B------:R-:W-:Y:S05]  /*9500*/  BSYNC B1 ;  /* 0x0000000000017941 */ /* 0x000fea0003800000 */
.L_x_186:
        /* <DEDUP_REMOVED lines=12> */
.L_x_189:
[----:B------:R-:W-:Y:S05]  /*95d0*/  BSYNC B1 ;  /* 0x0000000000017941 */ /* 0x000fea0003800000 */
.L_x_188:
        /* <DEDUP_REMOVED lines=12> */
.L_x_191:
[----:B------:R-:W-:Y:S05]  /*96a0*/  BSYNC B1 ;  /* 0x0000000000017941 */ /* 0x000fea0003800000 */
.L_x_190:
[----:B-----5:R-:W-:Y:S01]  /*96b0*/  LOP3.LUT R32, R32, 0xff, RZ, 0xc0, !PT ;  /* 0x000000ff20207812 */ /* 0x020fe200078ec0ff */
[----:B------:R-:W-:Y:S01]  /*96c0*/  BSSY B1, `(.L_x_192) ;  /* 0x000000b000017945 */ /* 0x000fe20003800000 */
[----:B------:R-:W-:Y:S02]  /*96d0*/  ISETP.LT.OR P5, PT, R35, 0x99, !P1 ;  /* 0x000000992300780c */ /* 0x000fe40004fa1670 */
[----:B------:R-:W-:-:S05]  /*96e0*/  F2FP.F16.E5M2.UNPACK_B R32, R32 ;  /* 0x00000020ff20723e */ /* 0x000fca00020004ff */
[----:B------:R-:W-:-:S05]  /*96f0*/  HADD2.F32 R32, -RZ, R32.H0_H0 ;  /* 0x20000020ff207230 */ /* 0x000fca0000004100 */
[----:B------:R-:W-:-:S04]  /*9700*/  FMUL R32, R32, UR21 ;  /* 0x0000001520207c20 */ /* 0x000fc80008400000 */
[----:B------:R-:W-:Y:S01]  /*9710*/  FFMA R32, R23, UR20, R32 ;  /* 0x0000001417207c23 */ /* 0x000fe20008000020 */
[----:B------:R-:W-:-:S04]  /*9720*/  PRMT R23, RZ, 0x7610, R23 ;  /* 0x00007610ff177816 */ /* 0x000fc80000000017 */
[----:B----4-:R-:W-:-:S05]  /*9730*/  F2FP.SATFINITE.E5M2.F32.PACK_AB_MERGE_C R33, RZ, R32, RZ ;  /* 0x00000020ff21723e */ /* 0x010fca00048060ff */
[----:B------:R4:W-:Y:S01]  /*9740*/  @!P4 STG.E.U8 desc[UR18][R26.64+0x91], R33 ;  /* 0x000091211a00c986 */ /* 0x0009e2000c101112 */
[----:B------:R-:W-:Y:S05]  /*9750*/  @P5 BRA `(.L_x_193) ;  /* 0x0000000000045947 */ /* 0x000fea0003800000 */
[----:B------:R0:W5:Y:S02]  /*9760*/  LDG.E.U8 R23, desc[UR18][R28.64+0x98] ;  /* 0x000098121c177981 */ /* 0x000164000c1e1100 */
.L_x_193:
[----:B------:R-:W-:Y:S05]  /*9770*/  BSYNC B1 ;  /* 0x0000000000017941 */ /* 0x000fea0003800000 */
.L_x_192:
        /* <DEDUP_REMOVED lines=8> */
[----:B------:R-:W-:-:S05]  /*9800*/  F2FP.SATFINITE.E5M2.F32.PACK_AB_MERGE_C R23, RZ, R23, RZ ;  /* 0x00000017ff17723e */ /* 0x000fca00048060ff */
[----:B------:R0:W-:Y:S01]  /*9810*/  @!P5 STG.E.U8 desc[UR18][R24.64+0x98], R23 ;  /* 0x000098171800d986 */ /* 0x0001e2000c101112 */
[----:B------:R-:W-:Y:S05]  /*9820*/  @P4 BRA `(.L_x_195) ;  /* 0x0000000000044947 */ /* 0x000fea0003800000 */
[----:B------:R0:W5:Y:S02]  /*9830*/  LDG.E.U8 R22, desc[UR18][R28.64+0x99] ;  /* 0x000099121c167981 */ /* 0x000164000c1e1100 */
.L_x_195:
[----:B------:R-:W-:Y:S05]  /*9840*/  BSYNC B1 ;  /* 0x0000000000017941 */ /* 0x000fea0003800000 */
.L_x_194:
        /* <DEDUP_REMOVED lines=8> */
[----:B0-----:R-:W-:-:S05]  /*98d0*/  F2FP.SATFINITE.E5M2.F32.PACK_AB_MERGE_C R23, RZ, R22, RZ ;  /* 0x00000016ff17723e */ /* 0x001fca00048060ff */
[----:B------:R0:W-:Y:S01]  /*98e0*/  @!P4 STG.E.U8 desc[UR18][R24.64+0x99], R23 ;  /* 0x000099171800c986 */ /* 0x0001e2000c101112 */
[----:B------:R-:W-:Y:S05]  /*98f0*/  @P5 BRA `(.L_x_197) ;  /* 0x0000000000045947 */ /* 0x000fea0003800000 */
[----:B------:R0:W5:Y:S02]  /*9900*/  LDG.E.U8 R21, desc[UR18][R30.64+0x98] ;  /* 0x000098121e157981 */ /* 0x000164000c1e1100 */
.L_x_197:
[----:B------:R-:W-:Y:S05]  /*9910*/  BSYNC B1 ;  /* 0x0000000000017941 */ /* 0x000fea0003800000 */
.L_x_196:
        /* <DEDUP_REMOVED lines=12> */
.L_x_199:
[----:B------:R-:W-:Y:S05]  /*99e0*/  BSYNC B1 ;  /* 0x0000000000017941 */ /* 0x000fea0003800000 */
.L_x_198:
        /* <DEDUP_REMOVED lines=12> */
.L_x_201:
[----:B------:R-:W-:Y:S05]  /*9ab0*/  BSYNC B1 ;  /* 0x0000000000017941 */ /* 0x000fea0003800000 */
.L_x_200:
        /* <DEDUP_REMOVED lines=12> */
.L_x_203:
[----:B------:R-:W-:Y:S05]  /*9b80*/  BSYNC B1 ;  /* 0x0000000000017941 */ /* 0x000fea0003800000 */
.L_x_202:
        /* <DEDUP_REMOVED lines=12> */
.L_x_205:
[----:B------:R-:W-:Y:S05]  /*9c50*/  BSYNC B1 ;  /* 0x0000000000017941 */ /* 0x000fea0003800000 */
.L_x_204:
        /* <DEDUP_REMOVED lines=12> */
.L_x_207:
[----:B------:R-:W-:Y:S05]  /*9d20*/  BSYNC B1 ;  /* 0x0000000000017941 */ /* 0x000fea0003800000 */
.L_x_206:
        /* <DEDUP_REMOVED lines=12> */
.L_x_209:
[----:B------:R-:W-:Y:S05]  /*9df0*/  BSYNC B1 ;  /* 0x0000000000017941 */ /* 0x000fea0003800000 */
.L_x_208:
        /* <DEDUP_REMOVED lines=12> */
.L_x_211:
[----:B------:R-:W-:Y:S05]  /*9ec0*/  BSYNC B1 ;  /* 0x0000000000017941 */ /* 0x000fea0003800000 */
.L_x_210:
        /* <DEDUP_REMOVED lines=12> */
.L_x_213:
[----:B------:R-:W-:Y:S05]  /*9f90*/  BSYNC B1 ;  /* 0x0000000000017941 */ /* 0x000fea0003800000 */
.L_x_212:
        /* <DEDUP_REMOVED lines=12> */
.L_x_215:
[----:B------:R-:W-:Y:S05]  /*a060*/  BSYNC B1 ;  /* 0x0000000000017941 */ /* 0x000fea0003800000 */
.L_x_214:
        /* <DEDUP_REMOVED lines=12> */
.L_x_217:
[----:B------:R-:W-:Y:S05]  /*a130*/  BSYNC B1 ;  /* 0x0000000000017941 */ /* 0x000fea0003800000 */
.L_x_216:
        /* <DEDUP_REMOVED lines=12> */
.L_x_219:
[----:B------:R-:W-:Y:S05]  /*a200*/  BSYNC B1 ;  /* 0x0000000000017941 */ /* 0x000fea0003800000 */
.L_x_218:
        /* <DEDUP_REMOVED lines=12> */
.L_x_221:
[----:B------:R-:W-:Y:S05]  /*a2d0*/  BSYNC B1 ;  /* 0x0000000000017941 */ /* 0x000fea0003800000 */
.L_x_220:
        /* <DEDUP_REMOVED lines=12> */
.L_x_223:
[----:B------:R-:W-:Y:S05]  /*a3a0*/  BSYNC B1 ;  /* 0x0000000000017941 */ /* 0x000fea0003800000 */
.L_x_222:
        /* <DEDUP_REMOVED lines=12> */
.L_x_225:
[----:B------:R-:W-:Y:S05]  /*a470*/  BSYNC B1 ;  /* 0x0000000000017941 */ /* 0x000fea0003800000 */
.L_x_224:
        /* <DEDUP_REMOVED lines=12> */
.L_x_227:
[----:B------:R-:W-:Y:S05]  /*a540*/  BSYNC B1 ;  /* 0x0000000000017941 */ /* 0x000fea0003800000 */
.L_x_226:
        /* <DEDUP_REMOVED lines=12> */
.L_x_229:
[----:B------:R-:W-:Y:S05]  /*a610*/  BSYNC B1 ;  /* 0x0000000000017941 */ /* 0x000fea0003800000 */
.L_x_228:
        /* <DEDUP_REMOVED lines=12> */
.L_x_231:
[----:B------:R-:W-:Y:S05]  /*a6e0*/  BSYNC B1 ;  /* 0x0000000000017941 */ /* 0x000fea0003800000 */
.L_x_230:
        /* <DEDUP_REMOVED lines=12> */
.L_x_233:
[----:B------:R-:W-:Y:S05]  /*a7b0*/  BSYNC B1 ;  /* 0x0000000000017941 */ /* 0x000fea0003800000 */
.L_x_232:
        /* <DEDUP_REMOVED lines=12> */
.L_x_235:
[----:B------:R-:W-:Y:S05]  /*a880*/  BSYNC B1 ;  /* 0x0000000000017941 */ /* 0x000fea0003800000 */
.L_x_234:
[----:B-----5:R-:W-:Y:S01]  /*a890*/  LOP3.LUT R2, R2, 0xff, RZ, 0xc0, !PT ;  /* 0x000000ff02027812 */ /* 0x020fe200078ec0ff */
[----:B------:R-:W-:Y:S01]  /*a8a0*/  BSSY B1, `(.L_x_236) ;  /* 0x000000b000017945 */ /* 0x000fe20003800000 */
[----:B------:R-:W-:Y:S02]  /*a8b0*/  ISETP.LT.OR P5, PT, R35, 0xc1, !P2 ;  /* 0x000000c12300780c */ /* 0x000fe400057a1670 */
[----:B------:R-:W-:-:S05]  /*a8c0*/  F2FP.F16.E5M2.UNPACK_B R2, R2 ;  /* 0x00000002ff02723e */ /* 0x000fca00020004ff */
[----:B------:R-:W-:-:S05]  /*a8d0*/  HADD2.F32 R2, -RZ, R2.H0_H0 ;  /* 0x20000002ff027230 */ /* 0x000fca0000004100 */
[----:B0-----:R-:W-:-:S04]  /*a8e0*/  FMUL R3, R2, UR21 ;  /* 0x0000001502037c20 */ /* 0x001fc80008400000 */
[----:B------:R-:W-:Y:S01]  /*a8f0*/  FFMA R3, R0, UR20, R3 ;  /* 0x0000001400037c23 */ /* 0x000fe20008000003 */
[----:B------:R-:W-:-:S04]  /*a900*/  PRMT R0, RZ, 0x7610, R0 ;  /* 0x00007610ff007816 */ /* 0x000fc80000000000 */
[----:B------:R-:W-:-:S05]  /*a910*/  F2FP.SATFINITE.E5M2.F32.PACK_AB_MERGE_C R3, RZ, R3, RZ ;  /* 0x00000003ff03723e */ /* 0x000fca00048060ff */
[----:B------:R0:W-:Y:S01]  /*a920*/  @!P4 STG.E.U8 desc[UR18][R24.64+0xc1], R3 ;  /* 0x0000c1031800c986 */ /* 0x0001e2000c101112 */
[----:B------:R-:W-:Y:S05]  /*a930*/  @P5 BRA `(.L_x_237) ;  /* 0x0000000000045947 */ /* 0x000fea0003800000 */
[----:B------:R0:W5:Y:S02]  /*a940*/  LDG.E.U8 R0, desc[UR18][R30.64+0xc0] ;  /* 0x0000c0121e007981 */ /* 0x000164000c1e1100 */
.L_x_237:
[----:B------:R-:W-:Y:S05]  /*a950*/  BSYNC B1 ;  /* 0x0000000000017941 */ /* 0x000fea0003800000 */
.L_x_236:
[----:B------:R-:W2:Y:S01]  /*a960*/  LDL.LU R2, [R1] ;  /* 0x0000000001027983 */ /* 0x000ea20000300800 */
[----:B-----5:R-:W-:Y:S01]  /*a970*/  LOP3.LUT R0, R0, 0xff, RZ, 0xc0, !PT ;  /* 0x000000ff00007812 */ /* 0x020fe200078ec0ff */
[----:B------:R-:W-:Y:S01]  /*a980*/  BSSY B1, `(.L_x_238) ;  /* 0x000000b000017945 */ /* 0x000fe20003800000 */
[----:B------:R-:W-:Y:S02]  /*a990*/  ISETP.LT.OR P4, PT, R35, 0xc2, !P2 ;  /* 0x000000c22300780c */ /* 0x000fe40005781670 */
[----:B------:R-:W-:-:S05]  /*a9a0*/  F2FP.F16.E5M2.UNPACK_B R0, R0 ;  /* 0x00000000ff00723e */ /* 0x000fca00020004ff */
[----:B------:R-:W-:-:S05]  /*a9b0*/  HADD2.F32 R0, -RZ, R0.H0_H0 ;  /* 0x20000000ff007230 */ /* 0x000fca0000004100 */
[----:B------:R-:W-:-:S04]  /*a9c0*/  FMUL R0, R0, UR21 ;  /* 0x0000001500007c20 */ /* 0x000fc80008400000 */
[----:B--2---:R-:W-:-:S05]  /*a9d0*/  FFMA R0, R2, UR20, R0 ;  /* 0x0000001402007c23 */ /* 0x004fca0008000000 */
[----:B0-----:R-:W-:Y:S02]  /*a9e0*/  F2FP.SATFINITE.E5M2.F32.PACK_AB_MERGE_C R3, RZ, R0, RZ ;  /* 0x00000000ff03723e */ /* 0x001fe400048060ff */
[----:B------:R-:W-:-:S03]  /*a9f0*/  PRMT R0, RZ, 0x7610, R0 ;  /* 0x00007610ff007816 */ /* 0x000fc60000000000 */
[----:B------:R0:W-:Y:S01]  /*aa00*/  @!P5 STG.E.U8 desc[UR18][R26.64+0xc0], R3 ;  /* 0x0000c0031a00d986 */ /* 0x0001e2000c101112 */
[----:B------:R-:W-:Y:S05]  /*aa10*/  @P4 BRA `(.L_x_239) ;  /* 0x0000000000044947 */ /* 0x000fea0003800000 */
[----:B------:R2:W5:Y:S02]  /*aa20*/  LDG.E.U8 R0, desc[UR18][R30.64+0xc1] ;  /* 0x0000c1121e007981 */ /* 0x000564000c1e1100 */
.L_x_239:
[----:B------:R-:W-:Y:S05]  /*aa30*/  BSYNC B1 ;  /* 0x0000000000017941 */ /* 0x000fea0003800000 */
.L_x_238:
[----:B------:R-:W3:Y:S01]  /*aa40*/  LDL.LU R2, [R1+0x4] ;  /* 0x0000040001027983 */ /* 0x000ee20000300800 */
[----:B-----5:R-:W-:Y:S01]  /*aa50*/  LOP3.LUT R0, R0, 0xff, RZ, 0xc0, !PT ;  /* 0x000000ff00007812 */ /* 0x020fe200078ec0ff */
[----:B------:R-:W-:Y:S01]  /*aa60*/  BSSY B1, `(.L_x_240) ;  /* 0x000000b000017945 */ /* 0x000fe20003800000 */
[----:B------:R-:W-:Y:S02]  /*aa70*/  ISETP.LT.OR P5, PT, R35, 0xc9, !P1 ;  /* 0x000000c92300780c */ /* 0x000fe40004fa1670 */
[----:B------:R-:W-:-:S05]  /*aa80*/  F2FP.F16.E5M2.UNPACK_B R0, R0 ;  /* 0x00000000ff00723e */ /* 0x000fca00020004ff */
[----:B------:R-:W-:-:S05]  /*aa90*/  HADD2.F32 R0, -RZ, R0.H0_H0 ;  /* 0x20000000ff007230 */ /* 0x000fca0000004100 */
[----:B------:R-:W-:-:S04]  /*aaa0*/  FMUL R0, R0, UR21 ;  /* 0x0000001500007c20 */ /* 0x000fc80008400000 */
[----:B---3--:R-:W-:-:S05]  /*aab0*/  FFMA R0, R2, UR20, R0 ;  /* 0x0000001402007c23 */ /* 0x008fca0008000000 */
[----:B0-----:R-:W-:Y:S02]  /*aac0*/  F2FP.SATFINITE.E5M2.F32.PACK_AB_MERGE_C R3, RZ, R0, RZ ;  /* 0x00000000ff03723e */ /* 0x001fe400048060ff */
[----:B------:R-:W-:-:S03]  /*aad0*/  PRMT R0, RZ, 0x7610, R0 ;  /* 0x00007610ff007816 */ /* 0x000fc60000000000 */
[----:B------:R0:W-:Y:S01]  /*aae0*/  @!P4 STG.E.U8 desc[UR18][R26.64+0xc1], R3 ;  /* 0x0000c1031a00c986 */ /* 0x0001e2000c101112 */
[----:B------:R-:W-:Y:S05]  /*aaf0*/  @P5 BRA `(.L_x_241) ;  /* 0x0000000000045947 */ /* 0x000fea0003800000 */
[----:B------:R3:W5:Y:S02]  /*ab00*/  LDG.E.U8 R0, desc[UR18][R28.64+0xc8] ;  /* 0x0000c8121c007981 */ /* 0x000764000c1e1100 */
.L_x_241:
[----:B------:R-:W-:Y:S05]  /*ab10*/  BSYNC B1 ;  /* 0x0000000000017941 */ /* 0x000fea0003800000 */
.L_x_240:
[----:B------:R-:W2:Y:S01]  /*ab20*/  LDL.LU R2, [R1+0x8] ;  /* 0x0000080001027983 */ /* 0x000ea20000300800 */
        /* <DEDUP_REMOVED lines=12> */
.L_x_243:
[----:B------:R-:W-:Y:S05]  /*abf0*/  BSYNC B1 ;  /* 0x0000000000017941 */ /* 0x000fea0003800000 */
.L_x_242:
        /* <DEDUP_REMOVED lines=13> */
.L_x_245:
[----:B------:R-:W-:Y:S05]  /*acd0*/  BSYNC B1 ;  /* 0x0000000000017941 */ /* 0x000fea0003800000 */
.L_x_244:
        /* <DEDUP_REMOVED lines=13> */
.L_x_247:
[----:B------:R-:W-:Y:S05]  /*adb0*/  BSYNC B1 ;  /* 0x0000000000017941 */ /* 0x000fea0003800000 */
.L_x_246:
        /* <DEDUP_REMOVED lines=13> */
.L_x_249:
[----:B------:R-:W-:Y:S05]  /*ae90*/  BSYNC B1 ;  /* 0x0000000000017941 */ /* 0x000fea0003800000 */
.L_x_248:
        /* <DEDUP_REMOVED lines=13> */
.L_x_251:
[----:B------:R-:W-:Y:S05]  /*af70*/  BSYNC B1 ;  /* 0x0000000000017941 */ /* 0x000fea0003800000 */
.L_x_250:
        /* <DEDUP_REMOVED lines=13> */
.L_x_253:
[----:B------:R-:W-:Y:S05]  /*b050*/  BSYNC B1 ;  /* 0x0000000000017941 */ /* 0x000fea0003800000 */
.L_x_252:
        /* <DEDUP_REMOVED lines=13> */
.L_x_255:
[----:B------:R-:W-:Y:S05]  /*b130*/  BSYNC B1 ;  /* 0x0000000000017941 */ /* 0x000fea0003800000 */
.L_x_254:
        /* <DEDUP_REMOVED lines=13> */
.L_x_257:
[----:B------:R-:W-:Y:S05]  /*b210*/  BSYNC B1 ;  /* 0x0000000000017941 */ /* 0x000fea0003800000 */
.L_x_256:
        /* <DEDUP_REMOVED lines=13> */
.L_x_259:
[----:B------:R-:W-:Y:S05]  /*b2f0*/  BSYNC B1 ;  /* 0x0000000000017941 */ /* 0x000fea0003800000 */
.L_x_258:
        /* <DEDUP_REMOVED lines=13> */
.L_x_261:
[----:B------:R-:W-:Y:S05]  /*b3d0*/  BSYNC B1 ;  /* 0x0000000000017941 */ /* 0x000fea0003800000 */
.L_x_260:
        /* <DEDUP_REMOVED lines=13> */
.L_x_263:
[----:B------:R-:W-:Y:S05]  /*b4b0*/  BSYNC B1 ;  /* 0x0000000000017941 */ /* 0x000fea0003800000 */
.L_x_262:
        /* <DEDUP_REMOVED lines=13> */
.L_x_265:
[----:B------:R-:W-:Y:S05]  /*b590*/  BSYNC B1 ;  /* 0x0000000000017941 */ /* 0x000fea0003800000 */
.L_x_264:
        /* <DEDUP_REMOVED lines=13> */
.L_x_267:
[----:B------:R-:W-:Y:S05]  /*b670*/  BSYNC B1 ;  /* 0x0000000000017941 */ /* 0x000fea0003800000 */
.L_x_266:
        /* <DEDUP_REMOVED lines=13> */
.L_x_269:
[----:B------:R-:W-:Y:S05]  /*b750*/  BSYNC B1 ;  /* 0x0000000000017941 */ /* 0x000fea0003800000 */
.L_x_268:
        /* <DEDUP_REMOVED lines=13> */
.L_x_271:
[----:B------:R-:W-:Y:S05]  /*b830*/  BSYNC B1 ;  /* 0x0000000000017941 */ /* 0x000fea0003800000 */
.L_x_270:
        /* <DEDUP_REMOVED lines=13> */
.L_x_273:
[----:B------:R-:W-:Y:S05]  /*b910*/  BSYNC B1 ;  /* 0x0000000000017941 */ /* 0x000fea0003800000 */
.L_x_272:
        /* <DEDUP_REMOVED lines=13> */
.L_x_275:
[----:B------:R-:W-:Y:S05]  /*b9f0*/  BSYNC B1 ;  /* 0x0000000000017941 */ /* 0x000fea0003800000 */
.L_x_274:
        /* <DEDUP_REMOVED lines=13> */
.L_x_277:
[----:B------:R-:W-:Y:S05]  /*bad0*/  BSYNC B1 ;  /* 0x0000000000017941 */ /* 0x000fea0003800000 */
.L_x_276:
        /* <DEDUP_REMOVED lines=13> */
.L_x_279:
[----:B------:R-:W-:Y:S05]  /*bbb0*/  BSYNC B1 ;  /* 0x0000000000017941 */ /* 0x000fea0003800000 */
.L_x_278:
        /* <DEDUP_REMOVED lines=13> */
.L_x_281:
[----:B------:R-:W-:Y:S05]  /*bc90*/  BSYNC B1 ;  /* 0x0000000000017941 */ /* 0x000fea0003800000 */
.L_x_280:
        /* <DEDUP_REMOVED lines=13> */
.L_x_283:
[----:B------:R-:W-:Y:S05]  /*bd70*/  BSYNC B1 ;  /* 0x0000000000017941 */ /* 0x000fea0003800000 */
.L_x_282:
        /* <DEDUP_REMOVED lines=13> */
.L_x_285:
[----:B------:R-:W-:Y:S05]  /*be50*/  BSYNC B1 ;  /* 0x0000000000017941 */ /* 0x000fea0003800000 */
.L_x_284:
        /* <DEDUP_REMOVED lines=13> */
.L_x_287:
[----:B------:R-:W-:Y:S05]  /*bf30*/  BSYNC B1 ;  /* 0x0000000000017941 */ /* 0x000fea0003800000 */
.L_x_286:
        /* <DEDUP_REMOVED lines=13> */
.L_x_289:
[----:B------:R-:W-:Y:S05]  /*c010*/  BSYNC B1 ;  /* 0x0000000000017941 */ /* 0x000fea0003800000 */
.L_x_288:
        /* <DEDUP_REMOVED lines=13> */
.L_x_291:
[----:B------:R-:W-:Y:S05]  /*c0f0*/  BSYNC B1 ;  /* 0x0000000000017941 */ /* 0x000fea0003800000 */
.L_x_290:
        /* <DEDUP_REMOVED lines=13> */
.L_x_293:
[----:B------:R-:W-:Y:S05]  /*c1d0*/  BSYNC B1 ;  /* 0x0000000000017941 */ /* 0x000fea0003800000 */
.L_x_292:
        /* <DEDUP_REMOVED lines=13> */
.L_x_295:
[----:B------:R-:W-:Y:S05]  /*c2b0*/  BSYNC B1 ;  /* 0x0000000000017941 */ /* 0x000fea0003800000 */
.L_x_294:
[----:B------:R-:W-:Y:S05]  /*c2c0*/  @P2 BRA `(.L_x_296) ;  /* 0x0000002000a42947 */ /* 0x000fea0003800000 */
[----:B------:R-:W2:Y:S01]  /*c2d0*/  LDL.LU R2, [R1+0x74] ;  /* 0x0000740001027983 */ /* 0x000ea20000300800 */
[----:B-----5:R-:W-:-:S04]  /*c2e0*/  LOP3.LUT R0, R0, 0xff, RZ, 0xc0, !PT ;  /* 0x000000ff00007812 */ /* 0x020fc800078ec0ff */
[----:B------:R-:W-:-:S05]  /*c2f0*/  F2FP.F16.E5M2.UNPACK_B R0, R0 ;  /* 0x00000000ff00723e */ /* 0x000fca00020004ff */
[----:B------:R-:W-:-:S05]  /*c300*/  HADD2.F32 R0, -RZ, R0.H0_H0 ;  /* 0x20000000ff007230 */ /* 0x000fca0000004100 */
[----:B------:R-:W-:-:S04]  /*c310*/  FMUL R0, R0, UR21 ;  /* 0x0000001500007c20 */ /* 0x000fc80008400000 */
[----:B--2---:R-:W-:-:S05]  /*c320*/  FFMA R0, R2, UR20, R0 ;  /* 0x0000001402007c23 */ /* 0x004fca0008000000 */
[----:B0-----:R-:W-:-:S05]  /*c330*/  F2FP.SATFINITE.E5M2.F32.PACK_AB_MERGE_C R3, RZ, R0, RZ ;  /* 0x00000000ff03723e */ /* 0x001fca00048060ff */
[----:B------:R0:W-:Y:S01]  /*c340*/  STG.E.U8 desc[UR18][R26.64+0xf9], R3 ;  /* 0x0000f9031a007986 */ /* 0x0001e2000c101112 */
[----:B------:R-:W-:Y:S05]  /*c350*/  BRA `(.L_x_296) ;  /* 0x0000002000807947 */ /* 0x000fea0003800000 */
.L_x_39:
[C---:B------:R-:W-:Y:S01]  /*c360*/  ISETP.GE.AND P2, PT, R38.reuse, 0x1, PT ;  /* 0x000000012600780c */ /* 0x040fe20003f46270 */
[----:B------:R-:W2:Y:S01]  /*c370*/  LDL.LU R227, [R1+0x14] ;  /* 0x0000140001e37983 */ /* 0x000ea20000300800 */
[----:B------:R-:W-:Y:S01]  /*c380*/  ISETP.GE.AND P1, PT, R38, 0x9, PT ;  /* 0x000000092600780c */ /* 0x000fe20003f26270 */
[----:B------:R-:W-:Y:S01]  /*c390*/  FMUL R226, R226, UR20 ;  /* 0x00000014e2e27c20 */ /* 0x000fe20008400000 */
[----:B------:R-:W-:Y:S01]  /*c3a0*/  ISETP.LT.OR P4, PT, R35, 0x1, !P2 ;  /* 0x000000012300780c */ /* 0x000fe20005781670 */
[----:B------:R-:W-:Y:S01]  /*c3b0*/  FMUL R225, R225, UR20 ;  /* 0x00000014e1e17c20 */ /* 0x000fe20008400000 */
[C---:B------:R-:W-:Y:S01]  /*c3c0*/  ISETP.LT.OR P5, PT, R35.reuse, 0x2, !P2 ;  /* 0x000000022300780c */ /* 0x040fe200057a1670 */
[----:B------:R-:W-:Y:S01]  /*c3d0*/  FMUL R224, R224, UR20 ;  /* 0x00000014e0e07c20 */ /* 0x000fe20008400000 */
[----:B------:R-:W-:Y:S02]  /*c3e0*/  ISETP.LT.OR P6, PT, R35, 0x1, !P1 ;  /* 0x000000012300780c */ /* 0x000fe40004fc1670 */
[----:B------:R-:W-:-:S02]  /*c3f0*/  F2FP.SATFINITE.E5M2.F32.PACK_AB_MERGE_C R29, RZ, R226, RZ ;  /* 0x000000e2ff1d723e */ /* 0x000fc400048060ff */
[----:B------:R-:W-:Y:S01]  /*c400*/  F2FP.SATFINITE.E5M2.F32.PACK_AB_MERGE_C R225, RZ, R225, RZ ;  /* 0x000000e1ffe1723e */ /* 0x000fe200048060ff */
[----:B------:R-:W-:Y:S01]  /*c410*/  FMUL R223, R223, UR20 ;  /* 0x00000014dfdf7c20 */ /* 0x000fe20008400000 */
[----:B------:R-:W-:Y:S01]  /*c420*/  F2FP.SATFINITE.E5M2.F32.PACK_AB_MERGE_C R31, RZ, R224, RZ ;  /* 0x000000e0ff1f723e */ /* 0x000fe200048060ff */
[----:B------:R-:W-:Y:S01]  /*c430*/  FMUL R222, R222, UR20 ;  /* 0x00000014dede7c20 */ /* 0x000fe20008400000 */
[----:B------:R-:W-:Y:S01]  /*c440*/  FMUL R221, R221, UR20 ;  /* 0x00000014dddd7c20 */ /* 0x000fe20008400000 */
[----:B------:R0:W-:Y:S01]  /*c450*/  @!P4 STG.E.U8 desc[UR18][R24.64], R29 ;  /* 0x0000001d1800c986 */ /* 0x0001e2000c101112 */
[----:B------:R-:W-:-:S03]  /*c460*/  ISETP.LT.OR P4, PT, R35, 0x2, !P1 ;  /* 0x000000022300780c */ /* 0x000fc60004f81670 */
[----:B------:R-:W-:Y:S01]  /*c470*/  @!P5 STG.E.U8 desc[UR18][R24.64+0x1], R225 ;  /* 0x000001e11800d986 */ /* 0x000fe2000c101112 */
[----:B------:R-:W-:-:S03]  /*c480*/  ISETP.LT.OR P5, PT, R35, 0x9, !P2 ;  /* 0x000000092300780c */ /* 0x000fc600057a1670 */
[----:B------:R1:W-:Y:S01]  /*c490*/  @!P6 STG.E.U8 desc[UR18][R26.64], R31 ;  /* 0x0000001f1a00e986 */ /* 0x0003e2000c101112 */
[----:B------:R-:W-:Y:S02]  /*c4a0*/  ISETP.LT.OR P6, PT, R35, 0xa, !P2 ;  /* 0x0000000a2300780c */ /* 0x000fe400057c1670 */
[----:B------:R-:W-:Y:S01]  /*c4b0*/  F2FP.SATFINITE.E5M2.F32.PACK_AB_MERGE_C R223, RZ, R223, RZ ;  /* 0x000000dfffdf723e */ /* 0x000fe200048060ff */
[----:B------:R-:W-:Y:S01]  /*c4c0*/  FMUL R219, R219, UR20 ;  /* 0x00000014dbdb7c20 */ /* 0x000fe20008400000 */
[----:B------:R-:W-:Y:S01]  /*c4d0*/  F2FP.SATFINITE.E5M2.F32.PACK_AB_MERGE_C R33, RZ, R222, RZ ;  /* 0x000000deff21723e */ /* 0x000fe200048060ff */
[----:B------:R-:W-:Y:S01]  /*c4e0*/  FMUL R220, R220, UR20 ;  /* 0x00000014dcdc7c20 */ /* 0x000fe20008400000 */
[----:B------:R-:W-:Y:S01]  /*c4f0*/  F2FP.SATFINITE.E5M2.F32.PACK_AB_MERGE_C R221, RZ, R221, RZ ;  /* 0x000000ddffdd723e */ /* 0x000fe200048060ff */
[----:B------:R-:W-:Y:S01]  /*c500*/  @!P4 STG.E.U8 desc[UR18][R26.64+0x1], R223 ;  /* 0x000001df1a00c986 */ /* 0x000fe2000c101112 */
[----:B------:R-:W-:-:S03]  /*c510*/  ISETP.LT.OR P4, PT, R35, 0x9, !P1 ;  /* 0x000000092300780c */ /* 0x000fc60004f81670 */
[----:B------:R3:W-:Y:S01]  /*c520*/  @!P5 STG.E.U8 desc[UR18][R24.64+0x8], R33 ;  /* 0x000008211800d986 */ /* 0x0007e2000c101112 */
[----:B------:R-:W-:-:S03]  /*c530*/  ISETP.LT.OR P5, PT, R35, 0xa, !P1 ;  /* 0x0000000a2300780c */ /* 0x000fc60004fa1670 */
[----:B------:R-:W-:Y:S01]  /*c540*/  @!P6 STG.E.U8 desc[UR18][R24.64+0x9], R221 ;  /* 0x000009dd1800e986 */ /* 0x000fe2000c101112 */
[----:B------:R-:W-:Y:S01]  /*c550*/  ISETP.LT.OR P6, PT, R35, 0x11, !P2 ;  /* 0x000000112300780c */ /* 0x000fe200057c1670 */
[----:B------:R-:W-:Y:S01]  /*c560*/  FMUL R218, R218, UR20 ;  /* 0x00000014dada7c20 */ /* 0x000fe20008400000 */
[----:B------:R-:W-:Y:S01]  /*c570*/  F2FP.SATFINITE.E5M2.F32.PACK_AB_MERGE_C R219, RZ, R219, RZ ;  /* 0x000000dbffdb723e */ /* 0x000fe200048060ff */
[----:B------:R-:W-:Y:S01]  /*c580*/  FMUL R217, R217, UR20 ;  /* 0x00000014d9d97c20 */ /* 0x000fe20008400000 */
[----:B0-----:R-:W-:Y:S01]  /*c590*/  F2FP.SATFINITE.E5M2.F32.PACK_AB_MERGE_C R29, RZ, R220, RZ ;  /* 0x000000dcff1d723e */ /* 0x001fe200048060ff */
[----:B------:R-:W-:Y:S01]  /*c5a0*/  FMUL R216, R216, UR20 ;  /* 0x00000014d8d87c20 */ /* 0x000fe20008400000 */
[----:B-1----:R-:W-:Y:S01]  /*c5b0*/  F2FP.SATFINITE.E5M2.F32.PACK_AB_MERGE_C R31, RZ, R218, RZ ;  /* 0x000000daff1f723e */ /* 0x002fe200048060ff */
[----:B------:R-:W-:Y:S01]  /*c5c0*/  FMUL R215, R215, UR20 ;  /* 0x00000014d7d77c20 */ /* 0x000fe20008400000 */
[----:B------:R-:W-:Y:S01]  /*c5d0*/  FMUL R213, R213, UR20 ;  /* 0x00000014d5d57c20 */ /* 0x000fe20008400000 */
[----:B------:R-:W-:Y:S01]  /*c5e0*/  @!P5 STG.E.U8 desc[UR18][R26.64+0x9], R219 ;  /* 0x000009db1a00d986 */ /* 0x000fe2000c101112 */
[----:B------:R-:W-:-:S03]  /*c5f0*/  ISETP.LT.OR P5, PT, R35, 0x12, !P2 ;  /* 0x000000122300780c */ /* 0x000fc600057a1670 */
[----:B------:R0:W-:Y:S01]  /*c600*/  @!P4 STG.E.U8 desc[UR18][R26.64+0x8], R29 ;  /* 0x0000081d1a00c986 */ /* 0x0001e2000c101112 */
[----:B------:R-:W-:-:S03]  /*c610*/  ISETP.LT.OR P4, PT, R35, 0x11, !P1 ;  /* 0x000000112300780c */ /* 0x000fc60004f81670 */
[----:B------:R1:W-:Y:S01]  /*c620*/  @!P6 STG.E.U8 desc[UR18][R24.64+0x10], R31 ;  /* 0x0000101f1800e986 */ /* 0x0003e2000c101112 */
[C---:B------:R-:W-:Y:S02]  /*c630*/  ISETP.LT.OR P6, PT, R35.reuse, 0x12, !P1 ;  /* 0x000000122300780c */ /* 0x040fe40004fc1670 */
[----:B------:R-:W-:Y:S01]  /*c640*/  F2FP.SATFINITE.E5M2.F32.PACK_AB_MERGE_C R217, RZ, R217, RZ ;  /* 0x000000d9ffd9723e */ /* 0x000fe200048060ff */
[----:B------:R-:W-:Y:S01]  /*c650*/  FMUL R214, R214, UR20 ;  /* 0x00000014d6d67c20 */ /* 0x000fe20008400000 */
[----:B---3--:R-:W-:Y:S01]  /*c660*/  F2FP.SATFINITE.E5M2.F32.PACK_AB_MERGE_C R33, RZ, R216, RZ ;  /* 0x000000d8ff21723e */ /* 0x008fe200048060ff */
[----:B------:R-:W-:Y:S01]  /*c670*/  FMUL R212, R212, UR20 ;  /* 0x00000014d4d47c20 */ /* 0x000fe20008400000 */
[----:B------:R-:W-:Y:S01]  /*c680*/  F2FP.SATFINITE.E5M2.F32.PACK_AB_MERGE_C R215, RZ, R215, RZ ;  /* 0x000000d7ffd7723e */ /* 0x000fe200048060ff */
[----:B------:R-:W-:Y:S01]  /*c690*/  @!P5 STG.E.U8 desc[UR18][R24.64+0x11], R217 ;  /* 0x000011d91800d986 */ /* 0x000fe2000c101112 */
[----:B------:R-:W-:-:S03]  /*c6a0*/  ISETP.LT.OR P5, PT, R35, 0x1a, !P2 ;  /* 0x0000001a2300780c */ /* 0x000fc600057a1670 */
[----:B------:R3:W-:Y:S01]  /*c6b0*/  @!P4 STG.E.U8 desc[UR18][R26.64+0x10], R33 ;  /* 0x000010211a00c986 */ /* 0x0007e2000c101112 */
[----:B------:R-:W-:-:S03]  /*c6c0*/  ISETP.LT.OR P4, PT, R35, 0x19, !P2 ;  /* 0x000000192300780c */ /* 0x000fc60005781670 */
[----:B------:R-:W-:Y:S01]  /*c6d0*/  @!P6 STG.E.U8 desc[UR18][R26.64+0x11], R215 ;  /* 0x000011d71a00e986 */ /* 0x000fe2000c101112 */
[----:B------:R-:W-:Y:S02]  /*c6e0*/  ISETP.LT.OR P6, PT, R35, 0x19, !P1 ;  /* 0x000000192300780c */ /* 0x000fe40004fc1670 */
[----:B------:R-:W-:Y:S01]  /*c6f0*/  F2FP.SATFINITE.E5M2.F32.PACK_AB_MERGE_C R213, RZ, R213, RZ ;  /* 0x000000d5ffd5723e */ /* 0x000fe200048060ff */
[----:B------:R-:W-:Y:S01]  /*c700*/  FMUL R211, R211, UR20 ;  /* 0x00000014d3d37c20 */ /* 0x000fe20008400000 */
[----:B0-----:R-:W-:Y:S01]  /*c710*/  F2FP.SATFINITE.E5M2.F32.PACK_AB_MERGE_C R29, RZ, R214, RZ ;  /* 0x000000d6ff1d723e */ /* 0x001fe200048060ff */
[----:B------:R-:W-:Y:S01]  /*c720*/  FMUL R210, R210, UR20 ;  /* 0x00000014d2d27c20 */ /* 0x000fe20008400000 */
[----:B-1----:R-:W-:Y:S01]  /*c730*/  F2FP.SATFINITE.E5M2.F32.PACK_AB_MERGE_C R31, RZ, R212, RZ ;  /* 0x000000d4ff1f723e */ /* 0x002fe200048060ff */
[----:B------:R-:W-:Y:S01]  /*c740*/  @!P5 STG.E.U8 desc[UR18][R24.64+0x19], R213 ;  /* 0x000019d51800d986 */ /* 0x000fe2000c101112 */
[----:B------:R-:W-:-:S03]  /*c750*/  ISETP.LT.OR P5, PT, R35, 0x1a, !P1 ;  /* 0x0000001a2300780c */ /* 0x000fc60004fa1670 */
[----:B------:R0:W-:Y:S01]  /*c760*/  @!P4 STG.E.U8 desc[UR18][R24.64+0x18], R29 ;  /* 0x0000181d1800c986 */ /* 0x0001e2000c101112 */
[----:B------:R-:W-:-:S03]  /*c770*/  ISETP.LT.OR P4, PT, R35, 0x21, !P2 ;  /* 0x000000212300780c */ /* 0x000fc60005781670 */
[----:B------:R1:W-:Y:S01]  /*c780*/  @!P6 STG.E.U8 desc[UR18][R26.64+0x18], R31 ;  /* 0x0000181f1a00e986 */ /* 0x0003e2000c101112 */
[----:B------:R-:W-:Y:S01]  /*c790*/  ISETP.LT.OR P6, PT, R35, 0x22, !P2 ;  /* 0x000000222300780c */ /* 0x000fe200057c1670 */
[----:B------:R-:W-:Y:S01]  /*c7a0*/  FMUL R209, R209, UR20 ;  /* 0x00000014d1d17c20 */ /* 0x000fe20008400000 */
        /* <DEDUP_REMOVED lines=49> */
[----:B------:R-:W4:Y:S01]  /*cac0*/  LDL.LU R226, [R1+0x10] ;  /* 0x0000100001e27983 */ /* 0x000f220000300800 */
[----:B---3--:R-:W-:Y:S02]  /*cad0*/  F2FP.SATFINITE.E5M2.F32.PACK_AB_MERGE_C R33, RZ, R198, RZ ;  /* 0x000000c6ff21723e */ /* 0x008fe400048060ff */
[----:B------:R-:W-:Y:S01]  /*cae0*/  F2FP.SATFINITE.E5M2.F32.PACK_AB_MERGE_C R197, RZ, R197, RZ ;  /* 0x000000c5ffc5723e */ /* 0x000fe200048060ff */
[----:B------:R-:W-:Y:S01]  /*caf0*/  @!P5 STG.E.U8 desc[UR18][R26.64+0x31], R199 ;  /* 0x000031c71a00d986 */ /* 0x000fe2000c101112 */
[----:B------:R-:W-:-:S03]  /*cb00*/  ISETP.LT.OR P5, PT, R35, 0x3a, !P1 ;  /* 0x0000003a2300780c */ /* 0x000fc60004fa1670 */
[----:B------:R-:W3:Y:S01]  /*cb10*/  LDL.LU R224, [R1+0xc] ;  /* 0x00000c0001e07983 */ /* 0x000ee20000300800 */
[----:B------:R-:W-:-:S03]  /*cb20*/  FMUL R195, R195, UR20 ;  /* 0x00000014c3c37c20 */ /* 0x000fc60008400000 */
[----:B------:R1:W-:Y:S01]  /*cb30*/  @!P4 STG.E.U8 desc[UR18][R24.64+0x38], R33 ;  /* 0x000038211800c986 */ /* 0x0003e2000c101112 */
[----:B------:R-:W-:-:S03]  /*cb40*/  ISETP.LT.OR P4, PT, R35, 0x39, !P1 ;  /* 0x000000392300780c */ /* 0x000fc60004f81670 */
[----:B------:R-:W2:Y:S01]  /*cb50*/  LDL.LU R225, [R1+0x8] ;  /* 0x0000080001e17983 */ /* 0x000ea20000300800 */
[----:B------:R-:W-:-:S03]  /*cb60*/  FMUL R196, R196, UR20 ;  /* 0x00000014c4c47c20 */ /* 0x000fc60008400000 */
[----:B------:R-:W-:Y:S01]  /*cb70*/  @!P6 STG.E.U8 desc[UR18][R24.64+0x39], R197 ;  /* 0x000039c51800e986 */ /* 0x000fe2000c101112 */
[----:B------:R-:W-:-:S03]  /*cb80*/  ISETP.LT.OR P6, PT, R35, 0x41, !P2 ;  /* 0x000000412300780c */ /* 0x000fc600057c1670 */
[----:B------:R-:W4:Y:S01]  /*cb90*/  LDL.LU R222, [R1] ;  /* 0x0000000001de7983 */ /* 0x000f220000300800 */
[----:B------:R-:W-:-:S03]  /*cba0*/  FMUL R194, R194, UR20 ;  /* 0x00000014c2c27c20 */ /* 0x000fc60008400000 */
[----:B------:R-:W3:Y:S04]  /*cbb0*/  LDL.LU R223, [R1+0x18] ;  /* 0x0000180001df7983 */ /* 0x000ee80000300800 */
[----:B------:R-:W3:Y:S01]  /*cbc0*/  LDL.LU R221, [R1+0x4] ;  /* 0x0000040001dd7983 */ /* 0x000ee20000300800 */
[----:B------:R-:W-:Y:S01]  /*cbd0*/  F2FP.SATFINITE.E5M2.F32.PACK_AB_MERGE_C R195, RZ, R195, RZ ;  /* 0x000000c3ffc3723e */ /* 0x000fe200048060ff */
[----:B------:R-:W-:Y:S01]  /*cbe0*/  FMUL R193, R193, UR20 ;  /* 0x00000014c1c17c20 */ /* 0x000fe20008400000 */
[----:B0-----:R-:W-:Y:S01]  /*cbf0*/  F2FP.SATFINITE.E5M2.F32.PACK_AB_MERGE_C R29, RZ, R196, RZ ;  /* 0x000000c4ff1d723e */ /* 0x001fe200048060ff */
[----:B------:R-:W-:Y:S01]  /*cc00*/  FMUL R192, R192, UR20 ;  /* 0x00000014c0c07c20 */ /* 0x000fe20008400000 */
[----:B-1----:R-:W-:Y:S01]  /*cc10*/  F2FP.SATFINITE.E5M2.F32.PACK_AB_MERGE_C R31, RZ, R194, RZ ;  /* 0x000000c2ff1f723e */ /* 0x002fe200048060ff */
[----:B------:R-:W-:Y:S01]  /*cc20*/  @!P5 STG.E.U8 desc[UR18][R26.64+0x39], R195 ;  /* 0x000039c31a00d986 */ /* 0x000fe2000c101112 */
[----:B------:R-:W-:Y:S01]  /*cc30*/  ISETP.LT.OR P5, PT, R35, 0x42, !P2 ;  /* 0x000000422300780c */ /* 0x000fe200057a1670 */
[----:B------:R-:W-:Y:S01]  /*cc40*/  FMUL R191, R191, UR20 ;  /* 0x00000014bfbf7c20 */ /* 0x000fe20008400000 */
[----:B------:R-:W-:Y:S01]  /*cc50*/  F2FP.SATFINITE.E5M2.F32.PACK_AB_MERGE_C R193, RZ, R193, RZ ;  /* 0x000000c1ffc1723e */ /* 0x000fe200048060ff */
[----:B------:R0:W-:Y:S01]  /*cc60*/  @!P4 STG.E.U8 desc[UR18][R26.64+0x38], R29 ;  /* 0x0000381d1a00c986 */ /* 0x0001e2000c101112 */
[----:B------:R-:W-:Y:S01]  /*cc70*/  ISETP.LT.OR P4, PT, R35, 0x41, !P1 ;  /* 0x000000412300780c */ /* 0x000fe20004f81670 */
[----:B------:R-:W-:Y:S01]  /*cc80*/  FMUL R189, R189, UR20 ;  /* 0x00000014bdbd7c20 */ /* 0x000fe20008400000 */
[----:B------:R-:W-:Y:S01]  /*cc90*/  F2FP.SATFINITE.E5M2.F32.PACK_AB_MERGE_C R33, RZ, R192, RZ ;  /* 0x000000c0ff21723e */ /* 0x000fe200048060ff */
[----:B------:R1:W-:Y:S01]  /*cca0*/  @!P6 STG.E.U8 desc[UR18][R24.64+0x40], R31 ;  /* 0x0000401f1800e986 */ /* 0x0003e2000c101112 */
[C---:B------:R-:W-:Y:S01]  /*ccb0*/  ISETP.LT.OR P6, PT, R35.reuse, 0x42, !P1 ;  /* 0x000000422300780c */ /* 0x040fe20004fc1670 */
[----:B------:R-:W-:Y:S01]  /*ccc0*/  FMUL R190, R190, UR20 ;  /* 0x00000014bebe7c20 */ /* 0x000fe20008400000 */
[----:B------:R-:W-:Y:S01]  /*ccd0*/  F2FP.SATFINITE.E5M2.F32.PACK_AB_MERGE_C R191, RZ, R191, RZ ;  /* 0x000000bfffbf723e */ /* 0x000fe200048060ff */
[----:B------:R-:W-:Y:S01]  /*cce0*/  FMUL R188, R188, UR20 ;  /* 0x00000014bcbc7c20 */ /* 0x000fe20008400000 */
[----:B------:R-:W-:Y:S01]  /*ccf0*/  F2FP.SATFINITE.E5M2.F32.PACK_AB_MERGE_C R189, RZ, R189, RZ ;  /* 0x000000bdffbd723e */ /* 0x000fe200048060ff */
[----:B------:R-:W-:Y:S01]  /*cd00*/  @!P5 STG.E.U8 desc[UR18][R24.64+0x41], R193 ;  /* 0x000041c11800d986 */ /* 0x000fe2000c101112 */
[----:B------:R-:W-:Y:S01]  /*cd10*/  ISETP.LT.OR P5, PT, R35, 0x4a, !P2 ;  /* 0x0000004a2300780c */ /* 0x000fe200057a1670 */
[----:B------:R-:W-:Y:S01]  /*cd20*/  FMUL R187, R187, UR20 ;  /* 0x00000014bbbb7c20 */ /* 0x000fe20008400000 */
[----:B0-----:R-:W-:Y:S01]  /*cd30*/  F2FP.SATFINITE.E5M2.F32.PACK_AB_MERGE_C R29, RZ, R190, RZ ;  /* 0x000000beff1d723e */ /* 0x001fe200048060ff */
[----:B------:R0:W-:Y:S01]  /*cd40*/  @!P4 STG.E.U8 desc[UR18][R26.64+0x40], R33 ;  /* 0x000040211a00c986 */ /* 0x0001e2000c101112 */
[C---:B------:R-:W-:Y:S01]  /*cd50*/  ISETP.LT.OR P4, PT, R35.reuse, 0x49, !P2 ;  /* 0x000000492300780c */ /* 0x040fe20005781670 */
[----:B------:R-:W-:Y:S01]  /*cd60*/  FMUL R186, R186, UR20 ;  /* 0x00000014baba7c20 */ /* 0x000fe20008400000 */
[----:B-1----:R-:W-:Y:S01]  /*cd70*/  F2FP.SATFINITE.E5M2.F32.PACK_AB_MERGE_C R31, RZ, R188, RZ ;  /* 0x000000bcff1f723e */ /* 0x002fe200048060ff */
[----:B------:R-:W-:Y:S01]  /*cd80*/  @!P6 STG.E.U8 desc[UR18][R26.64+0x41], R191 ;  /* 0x000041bf1a00e986 */ /* 0x000fe2000c101112 */
[----:B------:R-:W-:Y:S01]  /*cd90*/  ISETP.LT.OR P6, PT, R35, 0x49, !P1 ;  /* 0x000000492300780c */ /* 0x000fe20004fc1670 */
[----:B------:R-:W-:Y:S01]  /*cda0*/  FMUL R185, R185, UR20 ;  /* 0x00000014b9b97c20 */ /* 0x000fe20008400000 */
[----:B------:R-:W-:Y:S01]  /*cdb0*/  F2FP.SATFINITE.E5M2.F32.PACK_AB_MERGE_C R187, RZ, R187, RZ ;  /* 0x000000bbffbb723e */ /* 0x000fe200048060ff */
[----:B------:R-:W-:Y:S01]  /*cdc0*/  FMUL R183, R183, UR20 ;  /* 0x00000014b7b77c20 */ /* 0x000fe20008400000 */
[----:B------:R-:W-:Y:S01]  /*cdd0*/  FMUL R184, R184, UR20 ;  /* 0x00000014b8b87c20 */ /* 0x000fe20008400000 */
[----:B------:R-:W-:Y:S01]  /*cde0*/  @!P5 STG.E.U8 desc[UR18][R24.64+0x49], R189 ;  /* 0x000049bd1800d986 */ /* 0x000fe2000c101112 */
[C---:B------:R-:W-:Y:S01]  /*cdf0*/  ISETP.LT.OR P5, PT, R35.reuse, 0x4a, !P1 ;  /* 0x0000004a2300780c */ /* 0x040fe20004fa1670 */
[----:B------:R-:W-:Y:S01]  /*ce00*/  FMUL R182, R182, UR20 ;  /* 0x00000014b6b67c20 */ /* 0x000fe20008400000 */
[----:B0-----:R-:W-:Y:S01]  /*ce10*/  F2FP.SATFINITE.E5M2.F32.PACK_AB_MERGE_C R33, RZ, R186, RZ ;  /* 0x000000baff21723e */ /* 0x001fe200048060ff */
[----:B------:R0:W-:Y:S01]  /*ce20*/  @!P4 STG.E.U8 desc[UR18][R24.64+0x48], R29 ;  /* 0x0000481d1800c986 */ /* 0x0001e2000c101112 */
[----:B------:R-:W-:Y:S01]  /*ce30*/  ISETP.LT.OR P4, PT, R35, 0x51, !P2 ;  /* 0x000000512300780c */ /* 0x000fe20005781670 */
[----:B------:R-:W-:Y:S01]  /*ce40*/  FMUL R181, R181, UR20 ;  /* 0x00000014b5b57c20 */ /* 0x000fe20008400000 */
[----:B------:R-:W-:Y:S01]  /*ce50*/  F2FP.SATFINITE.E5M2.F32.PACK_AB_MERGE_C R185, RZ, R185, RZ ;  /* 0x000000b9ffb9723e */ /* 0x000fe200048060ff */
[----:B------:R1:W-:Y:S01]  /*ce60*/  @!P6 STG.E.U8 desc[UR18][R26.64+0x48], R31 ;  /* 0x0000481f1a00e986 */ /* 0x0003e2000c101112 */
[----:B------:R-:W-:Y:S01]  /*ce70*/  ISETP.LT.OR P6, PT, R35, 0x52, !P2 ;  /* 0x000000522300780c */ /* 0x000fe200057c1670 */
        /* <DEDUP_REMOVED lines=17> */
[----:B------:R-:W-:Y:S01]  /*cf90*/  F2FP.SATFINITE.E5M2.F32.PACK_AB_MERGE_C R177, RZ, R177, RZ ;  /* 0x000000b1ffb1723e */ /* 0x000fe200048060ff */
        /* <DEDUP_REMOVED lines=13> */
[----:B------:R-:W-:Y:S01]  /*d070*/  FMUL R170, R170, UR20 ;  /* 0x00000014aaaa7c20 */ /* 0x000fe20008400000 */
        /* <DEDUP_REMOVED lines=19> */
[C---:B------:R-:W-:Y:S01]  /*d1b0*/  ISETP.LT.OR P4, PT, R35.reuse, 0x69, !P2 ;  /* 0x000000692300780c */ /* 0x040fe20005781670 */
        /* <DEDUP_REMOVED lines=69> */
[----:B------:R-:W-:Y:S01]  /*d610*/  ISETP.LT.OR P4, PT, R35, 0x81, !P1 ;  /* 0x000000812300780c */ /* 0x000fe20004f81670 */
[----:B------:R-:W-:Y:S01]  /*d620*/  FMUL R13, R13, UR20 ;  /* 0x000000140d0d7c20 */ /* 0x000fe20008400000 */
[----:B-1----:R-:W-:Y:S01]  /*d630*/  F2FP.SATFINITE.E5M2.F32.PACK_AB_MERGE_C R31, RZ, R158, RZ ;  /* 0x0000009eff1f723e */ /* 0x002fe200048060ff */
[----:B------:R-:W-:Y:S01]  /*d640*/  @!P6 STG.E.U8 desc[UR18][R24.64+0x81], R161 ;  /* 0x000081a11800e986 */ /* 0x000fe2000c101112 */
        /* <DEDUP_REMOVED lines=35> */
[----:B-----5:R-:W-:Y:S01]  /*d880*/  FMUL R0, R0, UR20 ;  /* 0x0000001400007c20 */ /* 0x020fe20008400000 */
[----:B0-----:R-:W-:Y:S01]  /*d890*/  F2FP.SATFINITE.E5M2.F32.PACK_AB_MERGE_C R33, RZ, R22, RZ ;  /* 0x00000016ff21723e */ /* 0x001fe200048060ff */
[----:B------:R0:W-:Y:S01]  /*d8a0*/  @!P4 STG.E.U8 desc[UR18][R24.64+0x90], R29 ;  /* 0x0000901d1800c986 */ /* 0x0001e2000c101112 */
[C---:B------:R-:W-:Y:S01]  /*d8b0*/  ISETP.LT.OR P4, PT, R35.reuse, 0x99, !P2 ;  /* 0x000000992300780c */ /* 0x040fe20005781670 */
[----:B------:R-:W-:Y:S01]  /*d8c0*/  FMUL R2, R2, UR20 ;  /* 0x0000001402027c20 */ /* 0x000fe20008400000 */
[----:B------:R-:W-:Y:S01]  /*d8d0*/  F2FP.SATFINITE.E5M2.F32.PACK_AB_MERGE_C R5, RZ, R5, RZ ;  /* 0x00000005ff05723e */ /* 0x000fe200048060ff */
[----:B------:R-:W-:Y:S01]  /*d8e0*/  @!P6 STG.E.U8 desc[UR18][R26.64+0x90], R31 ;  /* 0x0000901f1a00e986 */ /* 0x000fe2000c101112 */
[----:B------:R-:W-:-:S05]  /*d8f0*/  ISETP.LT.OR P6, PT, R35, 0x9a, !P2 ;  /* 0x0000009a2300780c */ /* 0x000fca00057c1670 */
[----:B------:R1:W-:Y:S01]  /*d900*/  @!P5 STG.E.U8 desc[UR18][R26.64+0x91], R23 ;  /* 0x000091171a00d986 */ /* 0x0003e2000c101112 */
[C---:B------:R-:W-:Y:S02]  /*d910*/  ISETP.LT.OR P5, PT, R35.reuse, 0x9a, !P1 ;  /* 0x0000009a2300780c */ /* 0x040fe40004fa1670 */
[----:B0-----:R-:W-:Y:S01]  /*d920*/  F2FP.SATFINITE.E5M2.F32.PACK_AB_MERGE_C R29, RZ, R20, RZ ;  /* 0x00000014ff1d723e */ /* 0x001fe200048060ff */
[----:B------:R-:W-:Y:S01]  /*d930*/  @!P4 STG.E.U8 desc[UR18][R24.64+0x98], R33 ;  /* 0x000098211800c986 */ /* 0x000fe2000c101112 */
[----:B------:R-:W-:-:S03]  /*d940*/  ISETP.LT.OR P4, PT, R35, 0x99, !P1 ;  /* 0x000000992300780c */ /* 0x000fc60004f81670 */
[----:B------:R0:W-:Y:S01]  /*d950*/  @!P6 STG.E.U8 desc[UR18][R24.64+0x99], R21 ;  /* 0x000099151800e986 */ /* 0x0001e2000c101112 */
[----:B------:R-:W-:Y:S02]  /*d960*/  ISETP.LT.OR P6, PT, R35, 0xa1, !P2 ;  /* 0x000000a12300780c */ /* 0x000fe400057c1670 */
[----:B-1----:R-:W-:-:S03]  /*d970*/  F2FP.SATFINITE.E5M2.F32.PACK_AB_MERGE_C R23, RZ, R18, RZ ;  /* 0x00000012ff17723e */ /* 0x002fc600048060ff */
[----:B------:R1:W-:Y:S01]  /*d980*/  @!P5 STG.E.U8 desc[UR18][R26.64+0x99], R19 ;  /* 0x000099131a00d986 */ /* 0x0003e2000c101112 */
[----:B------:R-:W-:-:S03]  /*d990*/  ISETP.LT.OR P5, PT, R35, 0xa2, !P2 ;  /* 0x000000a22300780c */ /* 0x000fc600057a1670 */
[----:B------:R-:W-:Y:S01]  /*d9a0*/  @!P4 STG.E.U8 desc[UR18][R26.64+0x98], R29 ;  /* 0x0000981d1a00c986 */ /* 0x000fe2000c101112 */
[C---:B------:R-:W-:Y:S02]  /*d9b0*/  ISETP.LT.OR P4, PT, R35.reuse, 0xa1, !P1 ;  /* 0x000000a12300780c */ /* 0x040fe40004f81670 */
[----:B0-----:R-:W-:Y:S01]  /*d9c0*/  F2FP.SATFINITE.E5M2.F32.PACK_AB_MERGE_C R21, RZ, R16, RZ ;  /* 0x00000010ff15723e */ /* 0x001fe200048060ff */
[----:B------:R-:W-:Y:S01]  /*d9d0*/  @!P6 STG.E.U8 desc[UR18][R24.64+0xa0], R23 ;  /* 0x0000a0171800e986 */ /* 0x000fe2000c101112 */
[----:B------:R-:W-:Y:S02]  /*d9e0*/  ISETP.LT.OR P6, PT, R35, 0xa2, !P1 ;  /* 0x000000a22300780c */ /* 0x000fe40004fc1670 */
[----:B-1----:R-:W-:-:S03]  /*d9f0*/  F2FP.SATFINITE.E5M2.F32.PACK_AB_MERGE_C R19, RZ, R14, RZ ;  /* 0x0000000eff13723e */ /* 0x002fc600048060ff */
[----:B------:R0:W-:Y:S01]  /*da00*/  @!P5 STG.E.U8 desc[UR18][R24.64+0xa1], R17 ;  /* 0x0000a1111800d986 */ /* 0x0001e2000c101112 */
[----:B------:R-:W-:-:S03]  /*da10*/  ISETP.LT.OR P5, PT, R35, 0xaa, !P2 ;  /* 0x000000aa2300780c */ /* 0x000fc600057a1670 */
[----:B------:R-:W-:Y:S01]  /*da20*/  @!P4 STG.E.U8 desc[UR18][R26.64+0xa0], R21 ;  /* 0x0000a0151a00c986 */ /* 0x000fe2000c101112 */
[----:B------:R-:W-:-:S03]  /*da30*/  ISETP.LT.OR P4, PT, R35, 0xa9, !P2 ;  /* 0x000000a92300780c */ /* 0x000fc60005781670 */
[----:B------:R1:W-:Y:S01]  /*da40*/  @!P6 STG.E.U8 desc[UR18][R26.64+0xa1], R15 ;  /* 0x0000a10f1a00e986 */ /* 0x0003e2000c101112 */
[----:B------:R-:W-:Y:S02]  /*da50*/  ISETP.LT.OR P6, PT, R35, 0xa9, !P1 ;  /* 0x000000a92300780c */ /* 0x000fe40004fc1670 */
[----:B0-----:R-:W-:-:S03]  /*da60*/  F2FP.SATFINITE.E5M2.F32.PACK_AB_MERGE_C R17, RZ, R12, RZ ;  /* 0x0000000cff11723e */ /* 0x001fc600048060ff */
[----:B------:R0:W-:Y:S01]  /*da70*/  @!P5 STG.E.U8 desc[UR18][R24.64+0xa9], R13 ;  /* 0x0000a90d1800d986 */ /* 0x0001e2000c101112 */
[----:B------:R-:W-:-:S03]  /*da80*/  ISETP.LT.OR P5, PT, R35, 0xaa, !P1 ;  /* 0x000000aa2300780c */ /* 0x000fc60004fa1670 */
[----:B------:R-:W-:Y:S01]  /*da90*/  @!P4 STG.E.U8 desc[UR18][R24.64+0xa8], R19 ;  /* 0x0000a8131800c986 */ /* 0x000fe2000c101112 */
[C---:B------:R-:W-:Y:S02]  /*daa0*/  ISETP.LT.OR P4, PT, R35.reuse, 0xb1, !P2 ;  /* 0x000000b12300780c */ /* 0x040fe40005781670 */
[----:B-1----:R-:W-:Y:S01]  /*dab0*/  F2FP.SATFINITE.E5M2.F32.PACK_AB_MERGE_C R15, RZ, R10, RZ ;  /* 0x0000000aff0f723e */ /* 0x002fe200048060ff */
[----:B------:R-:W-:Y:S01]  /*dac0*/  @!P6 STG.E.U8 desc[UR18][R26.64+0xa8], R17 ;  /* 0x0000a8111a00e986 */ /* 0x000fe2000c101112 */
[----:B------:R-:W-:Y:S02]  /*dad0*/  ISETP.LT.OR P6, PT, R35, 0xb2, !P2 ;  /* 0x000000b22300780c */ /* 0x000fe400057c1670 */
[----:B0-----:R-:W-:-:S03]  /*dae0*/  F2FP.SATFINITE.E5M2.F32.PACK_AB_MERGE_C R13, RZ, R8, RZ ;  /* 0x00000008ff0d723e */ /* 0x001fc600048060ff */
        /* <DEDUP_REMOVED lines=9> */
[----:B------:R4:W-:Y:S01]  /*db80*/  @!P4 STG.E.U8 desc[UR18][R26.64+0xb0], R13 ;  /* 0x0000b00d1a00c986 */ /* 0x0009e2000c101112 */
[C---:B------:R-:W-:Y:S02]  /*db90*/  ISETP.LT.OR P4, PT, R35.reuse, 0xb9, !P1 ;  /* 0x000000b92300780c */ /* 0x040fe40004f81670 */
[----:B-1----:R-:W-:Y:S01]  /*dba0*/  F2FP.SATFINITE.E5M2.F32.PACK_AB_MERGE_C R9, RZ, R4, RZ ;  /* 0x00000004ff09723e */ /* 0x002fe200048060ff */
[----:B------:R1:W-:Y:S01]  /*dbb0*/  @!P6 STG.E.U8 desc[UR18][R24.64+0xb8], R11 ;  /* 0x0000b80b1800e986 */ /* 0x0003e2000c101112 */
[----:B------:R-:W-:Y:S02]  /*dbc0*/  ISETP.LT.OR P6, PT, R35, 0xba, !P1 ;  /* 0x000000ba2300780c */ /* 0x000fe40004fc1670 */
[----:B0-----:R-:W-:Y:S01]  /*dbd0*/  F2FP.SATFINITE.E5M2.F32.PACK_AB_MERGE_C R7, RZ, R2, RZ ;  /* 0x00000002ff07723e */ /* 0x001fe200048060ff */
[----:B--2---:R-:W-:Y:S02]  /*dbe0*/  FMUL R2, R225, UR20 ;  /* 0x00000014e1027c20 */ /* 0x004fe40008400000 */
[----:B------:R0:W-:Y:S01]  /*dbf0*/  @!P5 STG.E.U8 desc[UR18][R24.64+0xb9], R5 ;  /* 0x0000b9051800d986 */ /* 0x0001e2000c101112 */
[----:B------:R-:W-:-:S02]  /*dc00*/  ISETP.LT.OR P5, PT, R35, 0xc2, !P2 ;  /* 0x000000c22300780c */ /* 0x000fc400057a1670 */
[----:B----4-:R-:W-:Y:S01]  /*dc10*/  F2FP.SATFINITE.E5M2.F32.PACK_AB_MERGE_C R13, RZ, R3, RZ ;  /* 0x00000003ff0d723e */ /* 0x010fe200048060ff */
[----:B------:R-:W-:Y:S01]  /*dc20*/  FMUL R3, R222, UR20 ;  /* 0x00000014de037c20 */ /* 0x000fe20008400000 */
[----:B------:R2:W-:Y:S01]  /*dc30*/  @!P4 STG.E.U8 desc[UR18][R26.64+0xb8], R9 ;  /* 0x0000b8091a00c986 */ /* 0x0005e2000c101112 */
[----:B-1----:R-:W-:Y:S01]  /*dc40*/  F2FP.SATFINITE.E5M2.F32.PACK_AB_MERGE_C R11, RZ, R0, RZ ;  /* 0x00000000ff0b723e */ /* 0x002fe200048060ff */
[----:B---3--:R-:W-:Y:S01]  /*dc50*/  FMUL R0, R221, UR20 ;  /* 0x00000014dd007c20 */ /* 0x008fe20008400000 */
[----:B------:R-:W-:Y:S01]  /*dc60*/  ISETP.LT.OR P4, PT, R35, 0xc1, !P2 ;  /* 0x000000c12300780c */ /* 0x000fe20005781670 */
[----:B------:R-:W3:Y:S04]  /*dc70*/  LDL.LU R222, [R1+0x1c] ;  /* 0x00001c0001de7983 */ /* 0x000ee80000300800 */
[----:B------:R-:W4:Y:S01]  /*dc80*/  LDL.LU R220, [R1+0x20] ;  /* 0x0000200001dc7983 */ /* 0x000f220000300800 */
[----:B0-----:R-:W-:-:S03]  /*dc90*/  F2FP.SATFINITE.E5M2.F32.PACK_AB_MERGE_C R5, RZ, R3, RZ ;  /* 0x00000003ff05723e */ /* 0x001fc600048060ff */
[----:B------:R-:W4:Y:S01]  /*dca0*/  LDL.LU R225, [R1+0x24] ;  /* 0x0000240001e17983 */ /* 0x000f220000300800 */
[----:B------:R-:W-:Y:S01]  /*dcb0*/  FMUL R3, R224, UR20 ;  /* 0x00000014e0037c20 */ /* 0x000fe20008400000 */
[----:B--2---:R-:W-:Y:S01]  /*dcc0*/  F2FP.SATFINITE.E5M2.F32.PACK_AB_MERGE_C R9, RZ, R0, RZ ;  /* 0x00000000ff09723e */ /* 0x004fe200048060ff */
[----:B------:R-:W-:Y:S01]  /*dcd0*/  FMUL R0, R226, UR20 ;  /* 0x00000014e2007c20 */ /* 0x000fe20008400000 */
[----:B------:R0:W-:Y:S01]  /*dce0*/  @!P6 STG.E.U8 desc[UR18][R26.64+0xb9], R13 ;  /* 0x0000b90d1a00e986 */ /* 0x0001e2000c101112 */
[----:B------:R-:W-:-:S03]  /*dcf0*/  ISETP.LT.OR P6, PT, R35, 0xc1, !P1 ;  /* 0x000000c12300780c */ /* 0x000fc60004fc1670 */
[----:B------:R-:W2:Y:S04]  /*dd00*/  LDL.LU R224, [R1+0x28] ;  /* 0x0000280001e07983 */ /* 0x000ea80000300800 */
[----:B------:R-:W2:Y:S01]  /*dd10*/  LDL.LU R226, [R1+0x2c] ;  /* 0x00002c0001e27983 */ /* 0x000ea20000300800 */
[----:B0-----:R-:W-:Y:S01]  /*dd20*/  F2FP.SATFINITE.E5M2.F32.PACK_AB_MERGE_C R13, RZ, R2, RZ ;  /* 0x00000002ff0d723e */ /* 0x001fe200048060ff */
[----:B------:R-:W-:Y:S02]  /*dd30*/  FMUL R2, R227, UR20 ;  /* 0x00000014e3027c20 */ /* 0x000fe40008400000 */
[----:B------:R-:W2:Y:S04]  /*dd40*/  LDL.LU R227, [R1+0x30] ;  /* 0x0000300001e37983 */ /* 0x000ea80000300800 */
[----:B------:R-:W-:Y:S01]  /*dd50*/  @!P5 STG.E.U8 desc[UR18][R24.64+0xc1], R11 ;  /* 0x0000c10b1800d986 */ /* 0x000fe2000c101112 */
[----:B------:R-:W-:-:S03]  /*dd60*/  ISETP.LT.OR P5, PT, R35, 0xc2, !P1 ;  /* 0x000000c22300780c */ /* 0x000fc60004fa1670 */
[----:B------:R0:W-:Y:S01]  /*dd70*/  @!P4 STG.E.U8 desc[UR18][R24.64+0xc0], R7 ;  /* 0x0000c0071800c986 */ /* 0x0001e2000c101112 */
[----:B------:R-:W-:-:S03]  /*dd80*/  ISETP.LT.OR P4, PT, R35, 0xc9, !P2 ;  /* 0x000000c92300780c */ /* 0x000fc60005781670 */
[----:B------:R1:W-:Y:S01]  /*dd90*/  @!P6 STG.E.U8 desc[UR18][R26.64+0xc0], R5 ;  /* 0x0000c0051a00e986 */ /* 0x0003e2000c101112 */
[----:B------:R-:W-:-:S03]  /*dda0*/  ISETP.LT.OR P6, PT, R35, 0xca, !P2 ;  /* 0x000000ca2300780c */ /* 0x000fc600057c1670 */
[----:B------:R-:W2:Y:S04]  /*ddb0*/  LDL.LU R221, [R1+0x34] ;  /* 0x0000340001dd7983 */ /* 0x000ea80000300800 */
[----:B------:R1:W-:Y:S01]  /*ddc0*/  @!P5 STG.E.U8 desc[UR18][R26.64+0xc1], R9 ;  /* 0x0000c1091a00d986 */ /* 0x0003e2000c101112 */
[----:B0-----:R-:W-:Y:S01]  /*ddd0*/  F2FP.SATFINITE.E5M2.F32.PACK_AB_MERGE_C R7, RZ, R3, RZ ;  /* 0x00000003ff07723e */ /* 0x001fe200048060ff */
[----:B------:R-:W-:Y:S02]  /*dde0*/  FMUL R3, R223, UR20 ;  /* 0x00000014df037c20 */ /* 0x000fe40008400000 */
[----:B------:R-:W-:Y:S01]  /*ddf0*/  @!P4 STG.E.U8 desc[UR18][R24.64+0xc8], R13 ;  /* 0x0000c80d1800c986 */ /* 0x000fe2000c101112 */
[----:B------:R-:W-:-:S03]  /*de00*/  ISETP.LT.OR P4, PT, R35, 0xc9, !P1 ;  /* 0x000000c92300780c */ /* 0x000fc60004f81670 */
[----:B------:R-:W2:Y:S01]  /*de10*/  LDL.LU R223, [R1+0x38] ;  /* 0x0000380001df7983 */ /* 0x000ea20000300800 */
[----:B-1----:R-:W-:Y:S02]  /*de20*/  F2FP.SATFINITE.E5M2.F32.PACK_AB_MERGE_C R5, RZ, R0, RZ ;  /* 0x00000000ff05723e */ /* 0x002fe400048060ff */
[----:B------:R-:W-:Y:S02]  /*de30*/  F2FP.SATFINITE.E5M2.F32.PACK_AB_MERGE_C R11, RZ, R2, RZ ;  /* 0x00000002ff0b723e */ /* 0x000fe400048060ff */
[----:B------:R-:W-:Y:S01]  /*de40*/  F2FP.SATFINITE.E5M2.F32.PACK_AB_MERGE_C R9, RZ, R3, RZ ;  /* 0x00000003ff09723e */ /* 0x000fe200048060ff */
[----:B------:R0:W-:Y:S04]  /*de50*/  @!P6 STG.E.U8 desc[UR18][R24.64+0xc9], R7 ;  /* 0x0000c9071800e986 */ /* 0x0001e8000c101112 */
[----:B------:R1:W-:Y:S01]  /*de60*/  @!P4 STG.E.U8 desc[UR18][R26.64+0xc8], R5 ;  /* 0x0000c8051a00c986 */ /* 0x0003e2000c101112 */
[----:B---3--:R-:W-:-:S03]  /*de70*/  FMUL R0, R222, UR20 ;  /* 0x00000014de007c20 */ /* 0x008fc60008400000 */
[----:B------:R-:W3:Y:S01]  /*de80*/  LDL.LU R222, [R1+0x3c] ;  /* 0x00003c0001de7983 */ /* 0x000ee20000300800 */
[----:B----4-:R-:W-:Y:S01]  /*de90*/  FMUL R2, R220, UR20 ;  /* 0x00000014dc027c20 */ /* 0x010fe20008400000 */
[----:B0-----:R-:W-:Y:S01]  /*dea0*/  F2FP.SATFINITE.E5M2.F32.PACK_AB_MERGE_C R7, RZ, R0, RZ ;  /* 0x00000000ff07723e */ /* 0x001fe200048060ff */
[----:B------:R-:W-:Y:S02]  /*deb0*/  FMUL R3, R225, UR20 ;  /* 0x00000014e1037c20 */ /* 0x000fe40008400000 */
[----:B------:R-:W4:Y:S01]  /*dec0*/  LDL.LU R225, [R1+0x40] ;  /* 0x0000400001e17983 */ /* 0x000f220000300800 */
[----:B------:R-:W-:Y:S02]  /*ded0*/  F2FP.SATFINITE.E5M2.F32.PACK_AB_MERGE_C R13, RZ, R2, RZ ;  /* 0x00000002ff0d723e */ /* 0x000fe400048060ff */
[----:B-1----:R-:W-:Y:S01]  /*dee0*/  F2FP.SATFINITE.E5M2.F32.PACK_AB_MERGE_C R5, RZ, R3, RZ ;  /* 0x00000003ff05723e */ /* 0x002fe200048060ff */
[----:B--2---:R-:W-:Y:S02]  /*def0*/  FMUL R0, R224, UR20 ;  /* 0x00000014e0007c20 */ /* 0x004fe40008400000 */
[----:B------:R-:W2:Y:S01]  /*df00*/  LDL.LU R224, [R1+0x44] ;  /* 0x0000440001e07983 */ /* 0x000ea20000300800 */
[----:B------:R-:W-:-:S03]  /*df10*/  FMUL R2, R226, UR20 ;  /* 0x00000014e2027c20 */ /* 0x000fc60008400000 */
[----:B------:R-:W2:Y:S01]  /*df20*/  LDL.LU R226, [R1+0x48] ;  /* 0x0000480001e27983 */ /* 0x000ea20000300800 */
[----:B------:R-:W-:-:S03]  /*df30*/  FMUL R3, R227, UR20 ;  /* 0x00000014e3037c20 */ /* 0x000fc60008400000 */
[----:B------:R-:W2:Y:S01]  /*df40*/  LDL.LU R227, [R1+0x4c] ;  /* 0x00004c0001e37983 */ /* 0x000ea20000300800 */
[C---:B------:R-:W-:Y:S02]  /*df50*/  ISETP.LT.OR P5, PT, R35.reuse, 0xca, !P1 ;  /* 0x000000ca2300780c */ /* 0x040fe40004fa1670 */
[C---:B------:R-:W-:Y:S01]  /*df60*/  ISETP.LT.OR P6, PT, R35.reuse, 0xd1, !P2 ;  /* 0x000000d12300780c */ /* 0x040fe200057c1670 */
[----:B------:R-:W2:Y:S01]  /*df70*/  LDL.LU R219, [R1+0x50] ;  /* 0x0000500001db7983 */ /* 0x000ea20000300800 */
[----:B------:R-:W-:-:S03]  /*df80*/  ISETP.LT.OR P4, PT, R35, 0xd1, !P1 ;  /* 0x000000d12300780c */ /* 0x000fc60004f81670 */
[----:B------:R-:W2:Y:S04]  /*df90*/  LDL.LU R218, [R1+0x54] ;  /* 0x0000540001da7983 */ /* 0x000ea80000300800 */
[----:B------:R-:W2:Y:S04]  /*dfa0*/  LDL.LU R220, [R1+0x58] ;  /* 0x0000580001dc7983 */ /* 0x000ea80000300800 */
[----:B------:R0:W-:Y:S01]  /*dfb0*/  @!P5 STG.E.U8 desc[UR18][R26.64+0xc9], R11 ;  /* 0x0000c90b1a00d986 */ /* 0x0001e2000c101112 */
[----:B------:R-:W-:-:S03]  /*dfc0*/  ISETP.LT.OR P5, PT, R35, 0xd2, !P2 ;  /* 0x000000d22300780c */ /* 0x000fc600057a1670 */
[----:B------:R1:W-:Y:S01]  /*dfd0*/  @!P6 STG.E.U8 desc[UR18][R24.64+0xd0], R9 ;  /* 0x0000d0091800e986 */ /* 0x0003e2000c101112 */
[----:B------:R-:W-:Y:S02]  /*dfe0*/  ISETP.LT.OR P6, PT, R35, 0xd2, !P1 ;  /* 0x000000d22300780c */ /* 0x000fe40004fc1670 */
[----:B0-----:R-:W-:-:S07]  /*dff0*/  F2FP.SATFINITE.E5M2.F32.PACK_AB_MERGE_C R11, RZ, R2, RZ ;  /* 0x00000002ff0b723e */ /* 0x001fce00048060ff */
[----:B------:R0:W-:Y:S01]  /*e000*/  @!P5 STG.E.U8 desc[UR18][R24.64+0xd1], R7 ;  /* 0x0000d1071800d986 */ /* 0x0001e2000c101112 */
[C---:B------:R-:W-:Y:S02]  /*e010*/  ISETP.LT.OR P5, PT, R35.reuse, 0xda, !P2 ;  /* 0x000000da2300780c */ /* 0x040fe400057a1670 */
[----:B-1----:R-:W-:Y:S01]  /*e020*/  F2FP.SATFINITE.E5M2.F32.PACK_AB_MERGE_C R9, RZ, R0, RZ ;  /* 0x00000000ff09723e */ /* 0x002fe200048060ff */
[----:B------:R-:W-:Y:S01]  /*e030*/  @!P4 STG.E.U8 desc[UR18][R26.64+0xd0], R13 ;  /* 0x0000d00d1a00c986 */ /* 0x000fe2000c101112 */
[----:B------:R-:W-:Y:S01]  /*e040*/  ISETP.LT.OR P4, PT, R35, 0xd9, !P2 ;  /* 0x000000d92300780c */ /* 0x000fe20005781670 */
[----:B------:R-:W-:Y:S01]  /*e050*/  FMUL R0, R221, UR20 ;  /* 0x00000014dd007c20 */ /* 0x000fe20008400000 */
[----:B------:R-:W-:Y:S01]  /*e060*/  FMUL R2, R223, UR20 ;  /* 0x00000014df027c20 */ /* 0x000fe20008400000 */
[----:B------:R1:W-:Y:S01]  /*e070*/  @!P6 STG.E.U8 desc[UR18][R26.64+0xd1], R5 ;  /* 0x0000d1051a00e986 */ /* 0x0003e2000c101112 */
[----:B------:R-:W-:-:S03]  /*e080*/  ISETP.LT.OR P6, PT, R35, 0xd9, !P1 ;  /* 0x000000d92300780c */ /* 0x000fc60004fc1670 */
[----:B------:R-:W2:Y:S04]  /*e090*/  LDL.LU R221, [R1+0x5c] ;  /* 0x00005c0001dd7983 */ /* 0x000ea80000300800 */
[----:B------:R-:W2:Y:S01]  /*e0a0*/  LDL.LU R223, [R1+0x60] ;  /* 0x0000600001df7983 */ /* 0x000ea20000300800 */
[----:B0-----:R-:W-:Y:S02]  /*e0b0*/  F2FP.SATFINITE.E5M2.F32.PACK_AB_MERGE_C R7, RZ, R3, RZ ;  /* 0x00000003ff07723e */ /* 0x001fe400048060ff */
[----:B-1----:R-:W-:Y:S01]  /*e0c0*/  F2FP.SATFINITE.E5M2.F32.PACK_AB_MERGE_C R5, RZ, R0, RZ ;  /* 0x00000000ff05723e */ /* 0x002fe200048060ff */
[----:B------:R0:W-:Y:S01]  /*e0d0*/  @!P4 STG.E.U8 desc[UR18][R24.64+0xd8], R9 ;  /* 0x0000d8091800c986 */ /* 0x0001e2000c101112 */
[----:B------:R-:W-:-:S03]  /*e0e0*/  F2FP.SATFINITE.E5M2.F32.PACK_AB_MERGE_C R13, RZ, R2, RZ ;  /* 0x00000002ff0d723e */ /* 0x000fc600048060ff */
[----:B------:R-:W-:Y:S04]  /*e0f0*/  @!P5 STG.E.U8 desc[UR18][R24.64+0xd9], R11 ;  /* 0x0000d90b1800d986 */ /* 0x000fe8000c101112 */
[----:B------:R1:W-:Y:S01]  /*e100*/  @!P6 STG.E.U8 desc[UR18][R26.64+0xd8], R7 ;  /* 0x0000d8071a00e986 */ /* 0x0003e2000c101112 */
[----:B---3--:R-:W-:-:S03]  /*e110*/  FMUL R3, R222, UR20 ;  /* 0x00000014de037c20 */ /* 0x008fc60008400000 */
[----:B------:R-:W3:Y:S01]  /*e120*/  LDL.LU R222, [R1+0x64] ;  /* 0x0000640001de7983 */ /* 0x000ee20000300800 */
[----:B----4-:R-:W-:Y:S01]  /*e130*/  FMUL R0, R225, UR20 ;  /* 0x00000014e1007c20 */ /* 0x010fe20008400000 */
[----:B0-----:R-:W-:Y:S02]  /*e140*/  F2FP.SATFINITE.E5M2.F32.PACK_AB_MERGE_C R9, RZ, R3, RZ ;  /* 0x00000003ff09723e */ /* 0x001fe400048060ff */
[----:B------:R-:W4:Y:S02]  /*e150*/  LDL.LU R225, [R1+0x68] ;  /* 0x0000680001e17983 */ /* 0x000f240000300800 */
        /* <DEDUP_REMOVED lines=8> */
[C---:B------:R-:W-:Y:S02]  /*e1e0*/  ISETP.LT.OR P4, PT, R35.reuse, 0xe1, !P2 ;  /* 0x000000e12300780c */ /* 0x040fe40005781670 */
[----:B------:R-:W-:-:S09]  /*e1f0*/  ISETP.LT.OR P6, PT, R35, 0xe2, !P2 ;  /* 0x000000e22300780c */ /* 0x000fd200057c1670 */
[----:B------:R0:W-:Y:S01]  /*e200*/  @!P5 STG.E.U8 desc[UR18][R26.64+0xd9], R5 ;  /* 0x0000d9051a00d986 */ /* 0x0001e2000c101112 */
[----:B------:R-:W-:-:S03]  /*e210*/  ISETP.LT.OR P5, PT, R35, 0xe2, !P1 ;  /* 0x000000e22300780c */ /* 0x000fc60004fa1670 */
[----:B------:R-:W-:Y:S01]  /*e220*/  @!P4 STG.E.U8 desc[UR18][R24.64+0xe0], R13 ;  /* 0x0000e00d1800c986 */ /* 0x000fe2000c101112 */
[----:B------:R-:W-:-:S03]  /*e230*/  ISETP.LT.OR P4, PT, R35, 0xe1, !P1 ;  /* 0x000000e12300780c */ /* 0x000fc60004f81670 */
[----:B------:R1:W-:Y:S01]  /*e240*/  @!P6 STG.E.U8 desc[UR18][R24.64+0xe1], R9 ;  /* 0x0000e1091800e986 */ /* 0x0003e2000c101112 */
[----:B------:R-:W-:Y:S02]  /*e250*/  ISETP.LT.OR P6, PT, R35, 0xe9, !P2 ;  /* 0x000000e92300780c */ /* 0x000fe400057c1670 */
[----:B------:R-:W-:Y:S02]  /*e260*/  F2FP.SATFINITE.E5M2.F32.PACK_AB_MERGE_C R11, RZ, R2, RZ ;  /* 0x00000002ff0b723e */ /* 0x000fe400048060ff */
[----:B0-----:R-:W-:-:S03]  /*e270*/  F2FP.SATFINITE.E5M2.F32.PACK_AB_MERGE_C R5, RZ, R3, RZ ;  /* 0x00000003ff05723e */ /* 0x001fc600048060ff */
[----:B------:R-:W-:Y:S01]  /*e280*/  @!P5 STG.E.U8 desc[UR18][R26.64+0xe1], R11 ;  /* 0x0000e10b1a00d986 */ /* 0x000fe2000c101112 */
[----:B------:R-:W-:-:S03]  /*e290*/  ISETP.LT.OR P5, PT, R35, 0xea, !P2 ;  /* 0x000000ea2300780c */ /* 0x000fc600057a1670 */
[----:B------:R0:W-:Y:S01]  /*e2a0*/  @!P4 STG.E.U8 desc[UR18][R26.64+0xe0], R7 ;  /* 0x0000e0071a00c986 */ /* 0x0001e2000c101112 */
[----:B------:R-:W-:-:S03]  /*e2b0*/  ISETP.LT.OR P4, PT, R35, 0xe9, !P1 ;  /* 0x000000e92300780c */ /* 0x000fc60004f81670 */
[----:B------:R0:W-:Y:S01]  /*e2c0*/  @!P6 STG.E.U8 desc[UR18][R24.64+0xe8], R5 ;  /* 0x0000e8051800e986 */ /* 0x0001e2000c101112 */
[----:B------:R-:W-:Y:S01]  /*e2d0*/  ISETP.LT.OR P6, PT, R35, 0xea, !P1 ;  /* 0x000000ea2300780c */ /* 0x000fe20004fc1670 */
[----:B------:R-:W-:Y:S01]  /*e2e0*/  FMUL R2, R219, UR20 ;  /* 0x00000014db027c20 */ /* 0x000fe20008400000 */
[----:B------:R-:W-:Y:S01]  /*e2f0*/  FMUL R3, R218, UR20 ;  /* 0x00000014da037c20 */ /* 0x000fe20008400000 */
[----:B-1----:R-:W-:-:S03]  /*e300*/  F2FP.SATFINITE.E5M2.F32.PACK_AB_MERGE_C R9, RZ, R0, RZ ;  /* 0x00000000ff09723e */ /* 0x002fc600048060ff */
[----:B------:R-:W-:Y:S02]  /*e310*/  F2FP.SATFINITE.E5M2.F32.PACK_AB_MERGE_C R13, RZ, R2, RZ ;  /* 0x00000002ff0d723e */ /* 0x000fe400048060ff */
[----:B0-----:R-:W-:Y:S01]  /*e320*/  F2FP.SATFINITE.E5M2.F32.PACK_AB_MERGE_C R7, RZ, R3, RZ ;  /* 0x00000003ff07723e */ /* 0x001fe200048060ff */
[----:B------:R0:W-:Y:S01]  /*e330*/  @!P5 STG.E.U8 desc[UR18][R24.64+0xe9], R9 ;  /* 0x0000e9091800d986 */ /* 0x0001e2000c101112 */
[----:B------:R-:W-:-:S03]  /*e340*/  ISETP.LT.OR P5, PT, R35, 0xf2, !P2 ;  /* 0x000000f22300780c */ /* 0x000fc600057a1670 */
[----:B------:R-:W-:Y:S01]  /*e350*/  @!P4 STG.E.U8 desc[UR18][R26.64+0xe8], R13 ;  /* 0x0000e80d1a00c986 */ /* 0x000fe2000c101112 */
[----:B------:R-:W-:-:S03]  /*e360*/  ISETP.LT.OR P4, PT, R35, 0xf1, !P2 ;  /* 0x000000f12300780c */ /* 0x000fc60005781670 */
[----:B------:R1:W-:Y:S01]  /*e370*/  @!P6 STG.E.U8 desc[UR18][R26.64+0xe9], R7 ;  /* 0x0000e9071a00e986 */ /* 0x0003e2000c101112 */
[----:B------:R-:W-:Y:S01]  /*e380*/  ISETP.LT.OR P6, PT, R35, 0xf1, !P1 ;  /* 0x000000f12300780c */ /* 0x000fe20004fc1670 */
[----:B------:R-:W-:Y:S01]  /*e390*/  FMUL R0, R220, UR20 ;  /* 0x00000014dc007c20 */ /* 0x000fe20008400000 */
[----:B------:R-:W-:Y:S01]  /*e3a0*/  FMUL R2, R221, UR20 ;  /* 0x00000014dd027c20 */ /* 0x000fe20008400000 */
[----:B------:R-:W-:-:S03]  /*e3b0*/  FMUL R3, R223, UR20 ;  /* 0x00000014df037c20 */ /* 0x000fc60008400000 */
[----:B------:R-:W-:Y:S02]  /*e3c0*/  F2FP.SATFINITE.E5M2.F32.PACK_AB_MERGE_C R5, RZ, R0, RZ ;  /* 0x00000000ff05723e */ /* 0x000fe400048060ff */
[----:B------:R-:W-:Y:S02]  /*e3d0*/  F2FP.SATFINITE.E5M2.F32.PACK_AB_MERGE_C R11, RZ, R2, RZ ;  /* 0x00000002ff0b723e */ /* 0x000fe400048060ff */
[----:B0-----:R-:W-:Y:S01]  /*e3e0*/  F2FP.SATFINITE.E5M2.F32.PACK_AB_MERGE_C R9, RZ, R3, RZ ;  /* 0x00000003ff09723e */ /* 0x001fe200048060ff */
[----:B------:R-:W-:Y:S01]  /*e3f0*/  @!P4 STG.E.U8 desc[UR18][R24.64+0xf0], R5 ;  /* 0x0000f0051800c986 */ /* 0x000fe2000c101112 */
[----:B------:R-:W-:-:S03]  /*e400*/  ISETP.LT.OR P4, PT, R35, 0xf2, !P1 ;  /* 0x000000f22300780c */ /* 0x000fc60004f81670 */
[----:B------:R0:W-:Y:S01]  /*e410*/  @!P5 STG.E.U8 desc[UR18][R24.64+0xf1], R11 ;  /* 0x0000f10b1800d986 */ /* 0x0001e2000c101112 */
[C---:B------:R-:W-:Y:S02]  /*e420*/  ISETP.LT.OR P5, PT, R35.reuse, 0xf9, !P2 ;  /* 0x000000f92300780c */ /* 0x040fe400057a1670 */
[C---:B------:R-:W-:Y:S01]  /*e430*/  ISETP.LT.OR P2, PT, R35.reuse, 0xfa, !P2 ;  /* 0x000000fa2300780c */ /* 0x040fe20005741670 */
[----:B------:R0:W-:Y:S01]  /*e440*/  @!P6 STG.E.U8 desc[UR18][R26.64+0xf0], R9 ;  /* 0x0000f0091a00e986 */ /* 0x0001e2000c101112 */
[C---:B------:R-:W-:Y:S02]  /*e450*/  ISETP.LT.OR P6, PT, R35.reuse, 0xf9, !P1 ;  /* 0x000000f92300780c */ /* 0x040fe40004fc1670 */
[----:B------:R-:W-:Y:S01]  /*e460*/  ISETP.LT.OR P1, PT, R35, 0xfa, !P1 ;  /* 0x000000fa2300780c */ /* 0x000fe20004f21670 */
[----:B---3--:R-:W-:Y:S01]  /*e470*/  FMUL R0, R222, UR20 ;  /* 0x00000014de007c20 */ /* 0x008fe20008400000 */
[----:B----4-:R-:W-:-:S04]  /*e480*/  FMUL R2, R225, UR20 ;  /* 0x00000014e1027c20 */ /* 0x010fc80008400000 */
[----:B-1----:R-:W-:Y:S01]  /*e490*/  F2FP.SATFINITE.E5M2.F32.PACK_AB_MERGE_C R7, RZ, R0, RZ ;  /* 0x00000000ff07723e */ /* 0x002fe200048060ff */
[----:B--2---:R-:W-:Y:S01]  /*e4a0*/  FMUL R3, R224, UR20 ;  /* 0x00000014e0037c20 */ /* 0x004fe20008400000 */
[----:B------:R-:W-:Y:S01]  /*e4b0*/  FMUL R4, R226, UR20 ;  /* 0x00000014e2047c20 */ /* 0x000fe20008400000 */
[----:B0-----:R-:W-:-:S03]  /*e4c0*/  F2FP.SATFINITE.E5M2.F32.PACK_AB_MERGE_C R11, RZ, R2, RZ ;  /* 0x00000002ff0b723e */ /* 0x001fc600048060ff */
[----:B------:R-:W-:Y:S01]  /*e4d0*/  F2FP.SATFINITE.E5M2.F32.PACK_AB_MERGE_C R3, RZ, R3, RZ ;  /* 0x00000003ff03723e */ /* 0x000fe200048060ff */
[----:B------:R-:W-:Y:S01]  /*e4e0*/  FMUL R5, R227, UR20 ;  /* 0x00000014e3057c20 */ /* 0x000fe20008400000 */
[----:B------:R-:W-:Y:S01]  /*e4f0*/  F2FP.SATFINITE.E5M2.F32.PACK_AB_MERGE_C R9, RZ, R4, RZ ;  /* 0x00000004ff09723e */ /* 0x000fe200048060ff */
[----:B------:R0:W-:Y:S03]  /*e500*/  @!P4 STG.E.U8 desc[UR18][R26.64+0xf1], R7 ;  /* 0x0000f1071a00c986 */ /* 0x0001e6000c101112 */
[----:B------:R-:W-:Y:S01]  /*e510*/  F2FP.SATFINITE.E5M2.F32.PACK_AB_MERGE_C R5, RZ, R5, RZ ;  /* 0x00000005ff05723e */ /* 0x000fe200048060ff */
[----:B------:R0:W-:Y:S04]  /*e520*/  @!P5 STG.E.U8 desc[UR18][R24.64+0xf8], R11 ;  /* 0x0000f80b1800d986 */ /* 0x0001e8000c101112 */
[----:B------:R0:W-:Y:S04]  /*e530*/  @!P2 STG.E.U8 desc[UR18][R24.64+0xf9], R3 ;  /* 0x0000f9031800a986 */ /* 0x0001e8000c101112 */
[----:B------:R0:W-:Y:S04]  /*e540*/  @!P6 STG.E.U8 desc[UR18][R26.64+0xf8], R9 ;  /* 0x0000f8091a00e986 */ /* 0x0001e8000c101112 */
[----:B------:R0:W-:Y:S02]  /*e550*/  @!P1 STG.E.U8 desc[UR18][R26.64+0xf9], R5 ;  /* 0x0000f9051a009986 */ /* 0x0001e4000c101112 */
.L_x_296:
[----:B------:R-:W-:Y:S05]  /*e560*/  BSYNC B0 ;  /* 0x0000000000007941 */ /* 0x000fea0003800000 */
.L_x_38:
[----:B0-----:R-:W2:Y:S04]  /*e570*/  LDL.LU R3, [R1+0x7c] ;  /* 0x00007c0001037983 */ /* 0x001ea80000300800 */
[----:B-----5:R-:W2:Y:S01]  /*e580*/  LDL.LU R2, [R1+0x80] ;  /* 0x0000800001027983 */ /* 0x020ea20000300800 */
[----:B------:R-:W-:Y:S01]  /*e590*/  ULDC UR6, c[0x0][0xc] ;  /* 0x0000030000067ab9 */ /* 0x000fe20000000800 */
[----:B------:R-:W-:Y:S01]  /*e5a0*/  ULDC UR7, c[0x0][0x10] ;  /* 0x0000040000077ab9 */ /* 0x000fe20000000800 */
[----:B------:R-:W2:Y:S01]  /*e5b0*/  LDC R5, c[0x0][0x14] ;  /* 0x00000500ff057b82 */ /* 0x000ea20000000800 */
[----:B------:R-:W-:Y:S01]  /*e5c0*/  UIMAD.WIDE.U32 UR6, UR6, UR7, URZ ;  /* 0x00000007060672a5 */ /* 0x000fe2000f8e003f */
[----:B------:R-:W-:Y:S01]  /*e5d0*/  PRMT R0, RZ, 0x7610, R0 ;  /* 0x00007610ff007816 */ /* 0x000fe20000000000 */
[----:B------:R-:W-:-:S04]  /*e5e0*/  UMOV UR23, 0xffffffff ;  /* 0xffffffff00177882 */ /* 0x000fc80000000000 */
[----:B--2---:R-:W-:-:S04]  /*e5f0*/  IMAD.WIDE.U32 R2, R5, UR6, R2 ;  /* 0x0000000605027c25 */ /* 0x004fc8000f8e0002 */
[----:B------:R-:W-:Y:S01]  /*e600*/  IMAD R5, R5, UR7, RZ ;  /* 0x0000000705057c24 */ /* 0x000fe2000f8e02ff */
[----:B------:R-:W-:Y:S01]  /*e610*/  ULDC.64 UR6, c[0x0][0x650] ;  /* 0x0001940000067ab9 */ /* 0x000fe20000000a00 */
[----:B------:R-:W-:Y:S01]  /*e620*/  IMAD.MOV.U32 R19, RZ, RZ, R2 ;  /* 0x000000ffff137224 */ /* 0x000fe200078e0002 */
[----:B------:R-:W-:Y:S01]  /*e630*/  ISETP.GE.U32.AND P1, PT, R2, UR6, PT ;  /* 0x0000000602007c0c */ /* 0x000fe2000bf26070 */
[----:B------:R-:W-:Y:S02]  /*e640*/  IMAD.IADD R22, R3, 0x1, R5 ;  /* 0x0000000103167824 */ /* 0x000fe400078e0205 */
[----:B------:R-:W-:-:S03]  /*e650*/  IMAD.MOV.U32 R2, RZ, RZ, -0x1 ;  /* 0xffffffffff027424 */ /* 0x000fc600078e00ff */
[----:B------:R0:W-:Y:S01]  /*e660*/  STL [R1+0x7c], R22 ;  /* 0x00007c1601007387 */ /* 0x0001e20000100800 */
[----:B------:R-:W-:-:S03]  /*e670*/  ISETP.GE.U32.AND.EX P1, PT, R22, UR7, PT, P1 ;  /* 0x0000000716007c0c */ /* 0x000fc6000bf26110 */
[----:B------:R0:W-:Y:S04]  /*e680*/  STL [R1+0x80], R19 ;  /* 0x0000801301007387 */ /* 0x0001e80000100800 */
[----:B------:R0:W-:Y:S06]  /*e690*/  STL [R1+0x84], R2 ;  /* 0x0000840201007387 */ /* 0x0001ec0000100800 */
[----:B------:R-:W-:Y:S05]  /*e6a0*/  @P1 BRA `(.L_x_297) ;  /* 0x00000004006c1947 */ /* 0x000fea0003800000 */
[----:B------:R-:W2:Y:S01]  /*e6b0*/  S2R R14, SR_CTAID.X ;  /* 0x00000000000e7919 */ /* 0x000ea20000002500 */
[----:B------:R-:W5:Y:S01]  /*e6c0*/  LDC.64 R8, c[0x0][0x628] ;  /* 0x00018a00ff087b82 */ /* 0x000f620000000a00 */
[----:B------:R-:W-:Y:S01]  /*e6d0*/  ULDC UR6, c[0x0][0x150] ;  /* 0x0000540000067ab9 */ /* 0x000fe20000000800 */
[----:B------:R-:W-:Y:S01]  /*e6e0*/  IMAD.MOV.U32 R6, RZ, RZ, R19 ;  /* 0x000000ffff067224 */ /* 0x000fe200078e0013 */
[----:B------:R-:W0:Y:S01]  /*e6f0*/  S2R R16, SR_CTAID.Y ;  /* 0x0000000000107919 */ /* 0x000e220000002600 */
[----:B------:R-:W-:-:S04]  /*e700*/  IMAD.MOV.U32 R7, RZ, RZ, R22 ;  /* 0x000000ffff077224 */ /* 0x000fc800078e0016 */
[----:B------:R-:W0:Y:S08]  /*e710*/  LDC R17, c[0x0][0x144] ;  /* 0x00005100ff117b82 */ /* 0x000e300000000800 */
[----:B------:R-:W0:Y:S08]  /*e720*/  LDC R10, c[0x0][0x630] ;  /* 0x00018c00ff0a7b82 */ /* 0x000e300000000800 */
[----:B------:R-:W0:Y:S01]  /*e730*/  LDC.64 R12, c[0x0][0x620] ;  /* 0x00018800ff0c7b82 */ /* 0x000e220000000a00 */
[----:B-----5:R-:W-:-:S04]  /*e740*/  ISETP.NE.U32.AND P1, PT, R8, RZ, PT ;  /* 0x000000ff0800720c */ /* 0x020fc80003f25070 */
[----:B------:R-:W-:Y:S02]  /*e750*/  ISETP.NE.AND.EX P1, PT, R9, RZ, PT, P1 ;  /* 0x000000ff0900720c */ /* 0x000fe40003f25310 */
[----:B--2---:R-:W-:-:S05]  /*e760*/  I2FP.F32.U32 R0, R14 ;  /* 0x0000000e00007245 */ /* 0x004fca0000201000 */
[----:B------:R-:W-:-:S04]  /*e770*/  FMUL R0, R0, UR6 ;  /* 0x0000000600007c20 */ /* 0x000fc80008400000 */
[----:B------:R2:W0:Y:S02]  /*e780*/  F2I.U32.TRUNC.NTZ R15, R0 ;  /* 0x00000000000f7305 */ /* 0x000424000020f000 */
[----:B------:R-:W-:Y:S05]  /*e790*/  @!P1 BRA `(.L_x_298) ;  /* 0x0000000000289947 */ /* 0x000fea0003800000 */
[----:B--2---:R-:W2:Y:S02]  /*e7a0*/  LDC R0, c[0x0][0x634] ;  /* 0x00018d00ff007b82 */ /* 0x004ea40000000800 */
[----:B--2---:R-:W-:-:S05]  /*e7b0*/  IADD3 R7, P1, R19, R0, RZ ;  /* 0x0000000013077210 */ /* 0x004fca0007f3e0ff */
[----:B------:R-:W-:-:S04]  /*e7c0*/  IMAD.X R11, RZ, RZ, R22, P1 ;  /* 0x000000ffff0b7224 */ /* 0x000fc800008e0616 */
[----:B0-----:R-:W-:-:S04]  /*e7d0*/  IMAD.WIDE.U32 R2, R11, R8, RZ ;  /* 0x000000080b027225 */ /* 0x001fc800078e00ff */
[----:B------:R-:W-:-:S04]  /*e7e0*/  IMAD.WIDE.U32 R4, P1, R7, R9, R2 ;  /* 0x0000000907047225 */ /* 0x000fc80007820002 */
[----:B------:R-:W-:-:S04]  /*e7f0*/  IMAD.WIDE.U32 R2, R7, R8, RZ ;  /* 0x0000000807027225 */ /* 0x000fc800078e00ff */
[----:B------:R-:W-:Y:S01]  /*e800*/  IMAD.X R7, RZ, RZ, RZ, P1 ;  /* 0x000000ffff077224 */ /* 0x000fe200008e06ff */
[----:B------:R-:W-:Y:S01]  /*e810*/  IADD3 RZ, P1, R3, R4, RZ ;  /* 0x0000000403ff7210 */ /* 0x000fe20007f3e0ff */
[----:B------:R-:W-:-:S04]  /*e820*/  IMAD.MOV.U32 R6, RZ, RZ, R5 ;  /* 0x000000ffff067224 */ /* 0x000fc800078e0005 */
[----:B------:R-:W-:-:S08]  /*e830*/  IMAD.WIDE.U32.X R6, R11, R9, R6, P1 ;  /* 0x000000090b067225 */ /* 0x000fd000008e0406 */
.L_x_298:
[-CC-:B01----:R-:W-:Y:S01]  /*e840*/  SHF.R.U64 R24, R6, R10.reuse, R7.reuse ;  /* 0x0000000a06187219 */ /* 0x183fe20000001207 */
[----:B------:R-:W0:Y:S01]  /*e850*/  LDC.64 R20, c[0x0][0x640] ;  /* 0x00019000ff147b82 */ /* 0x000e220000000a00 */
[----:B--2---:R-:W-:Y:S01]  /*e860*/  SHF.R.U32.HI R0, RZ, R10, R7 ;  /* 0x0000000aff007219 */ /* 0x004fe20000011607 */
[----:B------:R-:W-:Y:S01]  /*e870*/  IMAD.MOV.U32 R2, RZ, RZ, R19 ;  /* 0x000000ffff027224 */ /* 0x000fe200078e0013 */
[----:B------:R-:W-:Y:S01]  /*e880*/  IADD3 R5, P1, RZ, -R24, RZ ;  /* 0x80000018ff057210 */ /* 0x000fe20007f3e0ff */
[----:B------:R-:W-:Y:S01]  /*e890*/  IMAD.MOV R15, RZ, RZ, -R15 ;  /* 0x000000ffff0f7224 */ /* 0x000fe200078e0a0f */
[----:B------:R-:W-:Y:S01]  /*e8a0*/  ULDC UR6, c[0x0][0x154] ;  /* 0x0000550000067ab9 */ /* 0x000fe20000000800 */
[----:B------:R-:W-:Y:S02]  /*e8b0*/  IMAD.MOV.U32 R7, RZ, RZ, 0x1 ;  /* 0x00000001ff077424 */ /* 0x000fe400078e00ff */
[----:B------:R-:W1:Y:S01]  /*e8c0*/  LDC R4, c[0x0][0x618] ;  /* 0x00018600ff047b82 */ /* 0x000e620000000800 */
[----:B------:R-:W-:-:S02]  /*e8d0*/  IMAD.X R3, RZ, RZ, ~R0, P1 ;  /* 0x000000ffff037224 */ /* 0x000fc400008e0e00 */
[----:B------:R-:W-:Y:S02]  /*e8e0*/  IMAD R15, R17, R15, R14 ;  /* 0x0000000f110f7224 */ /* 0x000fe400078e020e */
[-C--:B------:R-:W-:Y:S02]  /*e8f0*/  IMAD R0, R3, R12.reuse, RZ ;  /* 0x0000000c03007224 */ /* 0x080fe400078e02ff */
[----:B------:R-:W-:Y:S01]  /*e900*/  IMAD.MOV.U32 R3, RZ, RZ, R22 ;  /* 0x000000ffff037224 */ /* 0x000fe200078e0016 */
[----:B------:R-:W2:Y:S01]  /*e910*/  LDC R6, c[0x0][0x608] ;  /* 0x00018200ff067b82 */ /* 0x000ea20000000800 */
[----:B------:R-:W-:-:S04]  /*e920*/  IMAD.WIDE.U32 R2, R5, R12, R2 ;  /* 0x0000000c05027225 */ /* 0x000fc800078e0002 */
[----:B------:R-:W-:-:S03]  /*e930*/  IMAD R5, R5, R13, R0 ;  /* 0x0000000d05057224 */ /* 0x000fc600078e0200 */
[----:B------:R-:W5:Y:S01]  /*e940*/  LDC R18, c[0x0][0x658] ;  /* 0x00019600ff127b82 */ /* 0x000f620000000800 */
[----:B------:R-:W-:Y:S01]  /*e950*/  I2FP.F32.U32 R0, R16 ;  /* 0x0000001000007245 */ /* 0x000fe20000201000 */
[----:B------:R-:W-:Y:S01]  /*e960*/  IMAD.IADD R3, R3, 0x1, R5 ;  /* 0x0000000103037824 */ /* 0x000fe200078e0205 */
[----:B0-----:R-:W-:Y:S01]  /*e970*/  ISETP.NE.U32.AND P1, PT, R20, RZ, PT ;  /* 0x000000ff1400720c */ /* 0x001fe20003f25070 */
[----:B------:R-:W-:Y:S02]  /*e980*/  IMAD.MOV.U32 R5, RZ, RZ, -0x1 ;  /* 0xffffffffff057424 */ /* 0x000fe400078e00ff */
[----:B------:R-:W-:Y:S02]  /*e990*/  FMUL R0, R0, UR6 ;  /* 0x0000000600007c20 */ /* 0x000fe40008400000 */
[----:B------:R-:W0:Y:S01]  /*e9a0*/  LDC R13, c[0x0][0x148] ;  /* 0x00005200ff0d7b82 */ /* 0x000e220000000800 */
[----:B-1----:R-:W-:Y:S01]  /*e9b0*/  SHF.R.U64 R10, R2, R4, R3 ;  /* 0x00000004020a7219 */ /* 0x002fe20000001203 */
[----:B------:R1:W0:Y:S01]  /*e9c0*/  F2I.U32.TRUNC.NTZ R12, R0 ;  /* 0x00000000000c7305 */ /* 0x000222000020f000 */
[----:B------:R-:W-:-:S02]  /*e9d0*/  ISETP.NE.AND.EX P1, PT, R21, RZ, PT, P1 ;  /* 0x000000ff1500720c */ /* 0x000fc40003f25310 */
[----:B------:R-:W-:-:S03]  /*e9e0*/  SHF.R.U32.HI R3, RZ, R4, R3 ;  /* 0x00000004ff037219 */ /* 0x000fc60000011603 */
[----:B------:R-:W0:Y:S01]  /*e9f0*/  LDC R14, c[0x0][0x600] ;  /* 0x00018000ff0e7b82 */ /* 0x000e220000000800 */
[-CC-:B--2---:R-:W-:Y:S02]  /*ea00*/  SHF.R.U64 R8, R10, R6.reuse, R3.reuse ;  /* 0x000000060a087219 */ /* 0x184fe40000001203 */
[----:B------:R-:W-:-:S05]  /*ea10*/  SHF.R.U32.HI R3, RZ, R6, R3 ;  /* 0x00000006ff037219 */ /* 0x000fca0000011603 */
[----:B------:R-:W2:Y:S01]  /*ea20*/  LDC R19, c[0x0][0x648] ;  /* 0x00019200ff137b82 */ /* 0x000ea20000000800 */
[-CC-:B-----5:R-:W-:Y:S02]  /*ea30*/  SHF.R.U64 R11, R8, R18.reuse, R3.reuse ;  /* 0x00000012080b7219 */ /* 0x1a0fe40000001203 */
[-C--:B------:R-:W-:Y:S02]  /*ea40*/  SHF.L.U32 R5, R5, R18.reuse, RZ ;  /* 0x0000001205057219 */ /* 0x080fe400000006ff */
[-C--:B------:R-:W-:Y:S01]  /*ea50*/  SHF.R.U32.HI R3, RZ, R18.reuse, R3 ;  /* 0x00000012ff037219 */ /* 0x080fe20000011603 */
[----:B------:R-:W-:Y:S01]  /*ea60*/  IMAD.MOV.U32 R2, RZ, RZ, R11 ;  /* 0x000000ffff027224 */ /* 0x000fe200078e000b */
[----:B------:R-:W-:Y:S01]  /*ea70*/  SHF.L.U32 R34, R7, R18, RZ ;  /* 0x0000001207227219 */ /* 0x000fe200000006ff */
[----:B------:R-:W0:Y:S01]  /*ea80*/  LDC R22, c[0x0][0x638] ;  /* 0x00018e00ff167b82 */ /* 0x000e220000000800 */
[----:B------:R-:W-:-:S07]  /*ea90*/  LOP3.LUT R17, RZ, R5, RZ, 0x33, !PT ;  /* 0x00000005ff117212 */ /* 0x000fce00078e33ff */
[----:B------:R-:W0:Y:S01]  /*eaa0*/  LDC R23, c[0x0][0x610] ;  /* 0x00018400ff177b82 */ /* 0x000e220000000800 */
[----:B-1----:R-:W-:Y:S05]  /*eab0*/  @!P1 BRA `(.L_x_299) ;  /* 0x0000000000289947 */ /* 0x002fea0003800000 */
[----:B------:R-:W1:Y:S02]  /*eac0*/  LDC R0, c[0x0][0x64c] ;  /* 0x00019300ff007b82 */ /* 0x000e640000000800 */
[----:B-1----:R-:W-:-:S05]  /*ead0*/  IADD3 R7, P1, R11, R0, RZ ;  /* 0x000000000b077210 */ /* 0x002fca0007f3e0ff */
        /* <DEDUP_REMOVED lines=8> */
.L_x_299:
[----:B--2---:R-:W-:Y:S01]  /*eb60*/  SHF.R.U64 R0, R2, R19, R3 ;  /* 0x0000001302007219 */ /* 0x004fe20000001203 */
[----:B0-----:R-:W-:Y:S01]  /*eb70*/  VIADD R3, R14, 0xffffffff ;  /* 0xffffffff0e037836 */ /* 0x001fe20000000000 */
[----:B------:R-:W-:Y:S01]  /*eb80*/  LOP3.LUT R5, R8, R17, RZ, 0xc0, !PT ;  /* 0x0000001108057212 */ /* 0x000fe200078ec0ff */
[----:B------:R-:W-:Y:S01]  /*eb90*/  IMAD.MOV R12, RZ, RZ, -R12 ;  /* 0x000000ffff0c7224 */ /* 0x000fe200078e0a0c */
[----:B------:R-:W-:Y:S01]  /*eba0*/  R2UR UR23, R24 ;  /* 0x00000000181772ca */ /* 0x000fe200000e0000 */
[----:B------:R-:W-:Y:S01]  /*ebb0*/  IMAD.MOV R2, RZ, RZ, -R0 ;  /* 0x000000ffff027224 */ /* 0x000fe200078e0a00 */
[----:B------:R-:W-:Y:S01]  /*ebc0*/  LOP3.LUT R3, R10, R3, RZ, 0xc0, !PT ;  /* 0x000000030a037212 */ /* 0x000fe200078ec0ff */
[----:B------:R-:W-:Y:S02]  /*ebd0*/  IMAD R34, R34, R0, R5 ;  /* 0x0000000022227224 */ /* 0x000fe400078e0205 */
[----:B------:R-:W-:Y:S02]  /*ebe0*/  @P3 IMAD R15, R13, R12, R16 ;  /* 0x0000000c0d0f3224 */ /* 0x000fe400078e0210 */
[----:B------:R-:W-:-:S02]  /*ebf0*/  IMAD R0, R2, R22, R11 ;  /* 0x0000001602007224 */ /* 0x000fc400078e020b */
[----:B------:R-:W-:Y:S02]  /*ec00*/  IMAD R34, R34, R23, R15 ;  /* 0x0000001722227224 */ /* 0x000fe400078e020f */
[----:B------:R-:W-:Y:S02]  /*ec10*/  IMAD R3, R0, R14, R3 ;  /* 0x0000000e00037224 */ /* 0x000fe400078e0203 */
[----:B------:R-:W-:-:S03]  /*ec20*/  IMAD.MOV.U32 R0, RZ, RZ, 0x1 ;  /* 0x00000001ff007424 */ /* 0x000fc600078e00ff */
[----:B------:R-:W-:Y:S02]  /*ec30*/  SEL R2, R3, R34, !P3 ;  /* 0x0000002203027207 */ /* 0x000fe40005800000 */
[----:B------:R-:W-:-:S03]  /*ec40*/  SEL R34, R34, R3, !P3 ;  /* 0x0000000322227207 */ /* 0x000fc60005800000 */
[----:B------:R2:W-:Y:S04]  /*ec50*/  STL [R1+0x84], R2 ;  /* 0x0000840201007387 */ /* 0x0005e80000100800 */
.L_x_297:
[----:B------:R0:W-:Y:S01]  /*ec60*/  STL [R1+0x88], R34 ;  /* 0x0000882201007387 */ /* 0x0001e20000100800 */
[----:B------:R-:W-:-:S13]  /*ec70*/  LOP3.LUT P1, RZ, R0, 0xff, RZ, 0xc0, !PT ;  /* 0x000000ff00ff7812 */ /* 0x000fda000782c0ff */
[----:B0-----:R-:W-:Y:S05]  /*ec80*/  @P1 BRA `(.L_x_300) ;  /* 0xffffff2400f01947 */ /* 0x001fea000383ffff */
[----:B------:R-:W-:Y:S05]  /*ec90*/  EXIT ;  /* 0x000000000000794d */ /* 0x000fea0003800000 */
.L_x_8:
[----:B------:R-:W2:Y:S01]  /*eca0*/  LDL R22, [R1+0x80] ;  /* 0x0000800001167983 */ /* 0x000ea20000100800 */
[----:B0-----:R-:W-:-:S03]  /*ecb0*/  ULDC.64 UR4, c[0x0][0x650] ;  /* 0x0001940000047ab9 */ /* 0x001fc60000000a00 */
[----:B-1----:R-:W3:Y:S01]  /*ecc0*/  LDL R23, [R1+0x7c] ;  /* 0x00007c0001177983 */ /* 0x002ee20000100800 */
[----:B------:R-:W-:Y:S01]  /*ecd0*/  PRMT R4, RZ, 0x7610, R4 ;  /* 0x00007610ff047816 */ /* 0x000fe20000000004 */
[----:B------:R-:W-:Y:S02]  /*ece0*/  IMAD.MOV.U32 R5, RZ, RZ, -0x1 ;  /* 0xffffffffff057424 */ /* 0x000fe400078e00ff */
[----:B------:R-:W-:Y:S02]  /*ecf0*/  IMAD.MOV.U32 R7, RZ, RZ, -0x1 ;  /* 0xffffffffff077424 */ /* 0x000fe400078e00ff */
[----:B------:R-:W-:Y:S01]  /*ed00*/  IMAD.MOV.U32 R6, RZ, RZ, -0x1 ;  /* 0xffffffffff067424 */ /* 0x000fe200078e00ff */
[----:B--2---:R-:W-:-:S04]  /*ed10*/  ISETP.GE.U32.AND P0, PT, R22, UR4, PT ;  /* 0x0000000416007c0c */ /* 0x004fc8000bf06070 */
[----:B---3--:R-:W-:-:S13]  /*ed20*/  ISETP.GE.U32.AND.EX P0, PT, R23, UR5, PT, P0 ;  /* 0x0000000517007c0c */ /* 0x008fda000bf06100 */
[----:B------:R-:W-:Y:S05]  /*ed30*/  @P0 BRA `(.L_x_301) ;  /* 0x00000004002c0947 */ /* 0x000fea0003800000 */
[----:B------:R-:W0:Y:S01]  /*ed40*/  LDC.64 R14, c[0x0][0x628] ;  /* 0x00018a00ff0e7b82 */ /* 0x000e220000000a00 */
[----:B------:R-:W-:Y:S02]  /*ed50*/  IMAD.MOV.U32 R8, RZ, RZ, R22 ;  /* 0x000000ffff087224 */ /* 0x000fe400078e0016 */
[----:B------:R-:W-:-:S05]  /*ed60*/  IMAD.MOV.U32 R9, RZ, RZ, R23 ;  /* 0x000000ffff097224 */ /* 0x000fca00078e0017 */
[----:B------:R-:W1:Y:S08]  /*ed70*/  LDC R10, c[0x0][0x630] ;  /* 0x00018c00ff0a7b82 */ /* 0x000e700000000800 */
[----:B------:R-:W2:Y:S01]  /*ed80*/  LDC.64 R16, c[0x0][0x620] ;  /* 0x00018800ff107b82 */ /* 0x000ea20000000a00 */
[----:B0-----:R-:W-:-:S04]  /*ed90*/  ISETP.NE.U32.AND P0, PT, R14, RZ, PT ;  /* 0x000000ff0e00720c */ /* 0x001fc80003f05070 */
[----:B------:R-:W-:-:S13]  /*eda0*/  ISETP.NE.AND.EX P0, PT, R15, RZ, PT, P0 ;  /* 0x000000ff0f00720c */ /* 0x000fda0003f05300 */
[----:B-12---:R-:W-:Y:S05]  /*edb0*/  @!P0 BRA `(.L_x_302) ;  /* 0x0000000000288947 */ /* 0x006fea0003800000 */
        /* <DEDUP_REMOVED lines=10> */
.L_x_302:
[----:B------:R-:W0:Y:S01]  /*ee60*/  LDC.64 R20, c[0x0][0x640] ;  /* 0x00019000ff147b82 */ /* 0x000e220000000a00 */
[-CC-:B------:R-:W-:Y:S02]  /*ee70*/  SHF.R.U64 R14, R8, R10.reuse, R9.reuse ;  /* 0x0000000a080e7219 */ /* 0x180fe40000001209 */
[----:B------:R-:W-:Y:S02]  /*ee80*/  SHF.R.U32.HI R4, RZ, R10, R9 ;  /* 0x0000000aff047219 */ /* 0x000fe40000011609 */
[----:B------:R-:W-:-:S03]  /*ee90*/  IADD3 R7, P0, RZ, -R14, RZ ;  /* 0x8000000eff077210 */ /* 0x000fc60007f1e0ff */
[----:B------:R-:W1:Y:S02]  /*eea0*/  LDC R8, c[0x0][0x618] ;  /* 0x00018600ff087b82 */ /* 0x000e640000000800 */
[----:B------:R-:W-:Y:S02]  /*eeb0*/  IMAD.X R5, RZ, RZ, ~R4, P0 ;  /* 0x000000ffff057224 */ /* 0x000fe400000e0e04 */
[----:B------:R-:W-:Y:S02]  /*eec0*/  IMAD.MOV.U32 R4, RZ, RZ, R22 ;  /* 0x000000ffff047224 */ /* 0x000fe400078e0016 */
[-C--:B------:R-:W-:Y:S02]  /*eed0*/  IMAD R6, R5, R16.reuse, RZ ;  /* 0x0000001005067224 */ /* 0x080fe400078e02ff */
[----:B------:R-:W2:Y:S01]  /*eee0*/  LDC R18, c[0x0][0x608] ;  /* 0x00018200ff127b82 */ /* 0x000ea20000000800 */
[----:B------:R-:W-:Y:S02]  /*eef0*/  IMAD.MOV.U32 R5, RZ, RZ, R23 ;  /* 0x000000ffff057224 */ /* 0x000fe400078e0017 */
[----:B------:R-:W-:-:S05]  /*ef00*/  IMAD.WIDE.U32 R4, R7, R16, R4 ;  /* 0x0000001007047225 */ /* 0x000fca00078e0004 */
[----:B------:R-:W3:Y:S01]  /*ef10*/  LDC R19, c[0x0][0x658] ;  /* 0x00019600ff137b82 */ /* 0x000ee20000000800 */
[----:B------:R-:W-:Y:S01]  /*ef20*/  IMAD R7, R7, R17, R6 ;  /* 0x0000001107077224 */ /* 0x000fe200078e0206 */
[----:B0-----:R-:W-:Y:S01]  /*ef30*/  ISETP.NE.U32.AND P0, PT, R20, RZ, PT ;  /* 0x000000ff1400720c */ /* 0x001fe20003f05070 */
[----:B------:R-:W-:Y:S02]  /*ef40*/  IMAD.MOV.U32 R6, RZ, RZ, -0x1 ;  /* 0xffffffffff067424 */ /* 0x000fe400078e00ff */
[----:B------:R-:W-:Y:S01]  /*ef50*/  IMAD.IADD R5, R5, 0x1, R7 ;  /* 0x0000000105057824 */ /* 0x000fe200078e0207 */
[----:B------:R-:W-:Y:S02]  /*ef60*/  ISETP.NE.AND.EX P0, PT, R21, RZ, PT, P0 ;  /* 0x000000ff1500720c */ /* 0x000fe40003f05300 */
[----:B------:R-:W0:Y:S02]  /*ef70*/  LDC R17, c[0x0][0x600] ;  /* 0x00018000ff117b82 */ /* 0x000e240000000800 */
[----:B-1----:R-:W-:-:S02]  /*ef80*/  SHF.R.U64 R10, R4, R8, R5 ;  /* 0x00000008040a7219 */ /* 0x002fc40000001205 */
[----:B------:R-:W-:-:S04]  /*ef90*/  SHF.R.U32.HI R5, RZ, R8, R5 ;  /* 0x00000008ff057219 */ /* 0x000fc80000011605 */
[----:B------:R-:W1:Y:S01]  /*efa0*/  LDC R22, c[0x0][0x648] ;  /* 0x00019200ff167b82 */ /* 0x000e620000000800 */
[-CC-:B--2---:R-:W-:Y:S02]  /*efb0*/  SHF.R.U64 R15, R10, R18.reuse, R5.reuse ;  /* 0x000000120a0f7219 */ /* 0x184fe40000001205 */
[----:B------:R-:W-:Y:S01]  /*efc0*/  SHF.R.U32.HI R4, RZ, R18, R5 ;  /* 0x00000012ff047219 */ /* 0x000fe20000011605 */
[----:B------:R-:W-:-:S04]  /*efd0*/  IMAD.MOV.U32 R18, RZ, RZ, 0x1 ;  /* 0x00000001ff127424 */ /* 0x000fc800078e00ff */
[----:B------:R-:W2:Y:S01]  /*efe0*/  LDC R23, c[0x0][0x638] ;  /* 0x00018e00ff177b82 */ /* 0x000ea20000000800 */
[-CC-:B---3--:R-:W-:Y:S02]  /*eff0*/  SHF.R.U64 R16, R15, R19.reuse, R4.reuse ;  /* 0x000000130f107219 */ /* 0x188fe40000001204 */
[-C--:B------:R-:W-:Y:S02]  /*f000*/  SHF.L.U32 R6, R6, R19.reuse, RZ ;  /* 0x0000001306067219 */ /* 0x080fe400000006ff */
[----:B------:R-:W-:Y:S01]  /*f010*/  SHF.R.U32.HI R5, RZ, R19, R4 ;  /* 0x00000013ff057219 */ /* 0x000fe20000011604 */
[----:B------:R-:W-:Y:S01]  /*f020*/  IMAD.MOV.U32 R4, RZ, RZ, R16 ;  /* 0x000000ffff047224 */ /* 0x000fe200078e0010 */
[----:B------:R-:W-:Y:S01]  /*f030*/  LOP3.LUT R24, RZ, R6, RZ, 0x33, !PT ;  /* 0x00000006ff187212 */ /* 0x000fe200078e33ff */
[----:B------:R-:W3:Y:S01]  /*f040*/  LDC R25, c[0x0][0x610] ;  /* 0x00018400ff197b82 */ /* 0x000ee20000000800 */
[----:B------:R-:W-:Y:S05]  /*f050*/  @!P0 BRA `(.L_x_303) ;  /* 0x0000000000288947 */ /* 0x000fea0003800000 */
        /* <DEDUP_REMOVED lines=10> */
.L_x_303:
[----:B-1----:R-:W-:Y:S01]  /*f100*/  SHF.R.U64 R4, R4, R22, R5 ;  /* 0x0000001604047219 */ /* 0x002fe20000001205 */
[----:B0-----:R-:W-:Y:S01]  /*f110*/  VIADD R7, R17, 0xffffffff ;  /* 0xffffffff11077836 */ /* 0x001fe20000000000 */
[----:B------:R-:W-:Y:S01]  /*f120*/  SHF.L.U32 R18, R18, R19, RZ ;  /* 0x0000001312127219 */ /* 0x000fe200000006ff */
[----:B------:R-:W-:Y:S01]  /*f130*/  @P3 IMAD R0, R11, R12, R2 ;  /* 0x0000000c0b003224 */ /* 0x000fe200078e0202 */
[----:B------:R-:W-:Y:S01]  /*f140*/  LOP3.LUT R3, R15, R24, RZ, 0xc0, !PT ;  /* 0x000000180f037212 */ /* 0x000fe200078ec0ff */
[----:B------:R-:W-:Y:S01]  /*f150*/  IMAD.MOV R5, RZ, RZ, -R4 ;  /* 0x000000ffff057224 */ /* 0x000fe200078e0a04 */
[----:B------:R-:W-:Y:S01]  /*f160*/  LOP3.LUT R7, R10, R7, RZ, 0xc0, !PT ;  /* 0x000000070a077212 */ /* 0x000fe200078ec0ff */
[----:B------:R-:W-:Y:S02]  /*f170*/  IMAD.MOV.U32 R6, RZ, RZ, R14 ;  /* 0x000000ffff067224 */ /* 0x000fe400078e000e */
[----:B------:R-:W-:Y:S02]  /*f180*/  IMAD R3, R18, R4, R3 ;  /* 0x0000000412037224 */ /* 0x000fe400078e0203 */
[----:B--2---:R-:W-:-:S02]  /*f190*/  IMAD R2, R5, R23, R16 ;  /* 0x0000001705027224 */ /* 0x004fc400078e0210 */
[----:B---3--:R-:W-:Y:S02]  /*f1a0*/  IMAD R0, R3, R25, R0 ;  /* 0x0000001903007224 */ /* 0x008fe400078e0200 */
[----:B------:R-:W-:Y:S02]  /*f1b0*/  IMAD R5, R2, R17, R7 ;  /* 0x0000001102057224 */ /* 0x000fe400078e0207 */
[----:B------:R-:W-:-:S03]  /*f1c0*/  IMAD.MOV.U32 R4, RZ, RZ, 0x1 ;  /* 0x00000001ff047424 */ /* 0x000fc600078e00ff */
[----:B------:R-:W-:Y:S02]  /*f1d0*/  SEL R7, R5, R0, !P3 ;  /* 0x0000000005077207 */ /* 0x000fe40005800000 */
[----:B------:R-:W-:-:S07]  /*f1e0*/  SEL R5, R0, R5, !P3 ;  /* 0x0000000500057207 */ /* 0x000fce0005800000 */
.L_x_301:
[----:B------:R-:W-:-:S08]  /*f1f0*/  NOP ;  /* 0x0000000000007918 */ /* 0x000fd00000000000 */
[----:B------:R-:W0:-:S00]  /*f200*/  USETMAXREG.DEALLOC.CTAPOOL 0x28 ;  /* 0x00000028000079c8 */ /* 0x000e0000080e0500 */
[----:B------:R-:W-:-:S13]  /*f210*/  ISETP.NE.AND P0, PT, RZ, UR8, PT ;  /* 0x00000008ff007c0c */ /* 0x000fda000bf05270 */
[----:B------:R-:W-:Y:S05]  /*f220*/  @P0 EXIT ;  /* 0x000000000000094d */ /* 0x000fea0003800000 */
[----:B0-----:R-:W-:Y:S01]  /*f230*/  LOP3.LUT P0, RZ, R4, 0xff, RZ, 0xc0, !PT ;  /* 0x000000ff04ff7812 */ /* 0x001fe2000780c0ff */
[----:B------:R-:W-:Y:S02]  /*f240*/  IMAD.MOV.U32 R0, RZ, RZ, 0x1 ;  /* 0x00000001ff007424 */ /* 0x000fe400078e00ff */
[----:B------:R-:W-:-:S10]  /*f250*/  IMAD.MOV.U32 R9, RZ, RZ, RZ ;  /* 0x000000ffff097224 */ /* 0x000fd400078e00ff */
[----:B------:R-:W-:Y:S05]  /*f260*/  @!P0 BRA `(.L_x_304) ;  /* 0x0000000c005c8947 */ /* 0x000fea0003800000 */
[----:B------:R-:W0:Y:S01]  /*f270*/  S2UR UR12, SR_CgaCtaId ;  /* 0x00000000000c79c3 */ /* 0x000e220000008800 */
[----:B------:R-:W-:Y:S01]  /*f280*/  ULDC UR4, c[0x0][0x28c] ;  /* 0x0000a30000047ab9 */ /* 0x000fe20000000800 */
[----:B------:R-:W-:Y:S01]  /*f290*/  ULDC UR6, c[0x0][0x658] ;  /* 0x0001960000067ab9 */ /* 0x000fe20000000800 */
[----:B------:R-:W-:Y:S01]  /*f2a0*/  UIADD3 UR10, UR4, 0x1f, URZ ;  /* 0x0000001f040a7890 */ /* 0x000fe2000fffe03f */
[----:B------:R-:W-:Y:S01]  /*f2b0*/  BSSY B0, `(.L_x_304) ;  /* 0x00000d2000007945 */ /* 0x000fe20003800000 */
[----:B------:R-:W-:Y:S01]  /*f2c0*/  UMOV UR7, 0xffffffff ;  /* 0xffffffff00077882 */ /* 0x000fe20000000000 */
[----:B------:R-:W-:Y:S01]  /*f2d0*/  ULDC UR5, c[0x0][0x600] ;  /* 0x0001800000057ab9 */ /* 0x000fe20000000800 */
[----:B------:R-:W-:Y:S01]  /*f2e0*/  UMOV UR9, 0x1 ;  /* 0x0000000100097882 */ /* 0x000fe20000000000 */
[----:B------:R-:W-:Y:S01]  /*f2f0*/  USHF.L.U32 UR7, UR7, UR6, URZ ;  /* 0x0000000607077299 */ /* 0x000fe2000800063f */
[----:B------:R-:W-:Y:S01]  /*f300*/  IMAD.MOV.U32 R11, RZ, RZ, 0x1 ;  /* 0x00000001ff0b7424 */ /* 0x000fe200078e00ff */
[----:B------:R-:W-:Y:S01]  /*f310*/  UIADD3 UR4, UR5, -0x1, URZ ;  /* 0xffffffff05047890 */ /* 0x000fe2000fffe03f */
[----:B------:R-:W-:Y:S01]  /*f320*/  IMAD.MOV.U32 R0, RZ, RZ, 0x1 ;  /* 0x00000001ff007424 */ /* 0x000fe200078e00ff */
[----:B------:R-:W-:Y:S01]  /*f330*/  USHF.R.S32.HI UR11, URZ, 0x1f, UR10 ;  /* 0x0000001f3f0b7899 */ /* 0x000fe2000801140a */
[----:B------:R-:W-:Y:S01]  /*f340*/  IMAD.MOV.U32 R9, RZ, RZ, RZ ;  /* 0x000000ffff097224 */ /* 0x000fe200078e00ff */
[----:B------:R-:W-:Y:S01]  /*f350*/  ULDC UR8, c[0x0][0xc] ;  /* 0x0000030000087ab9 */ /* 0x000fe20000000800 */
[----:B------:R-:W-:-:S02]  /*f360*/  USHF.L.U32 UR5, UR9, UR6, URZ ;  /* 0x0000000609057299 */ /* 0x000fc4000800063f */
[----:B------:R-:W-:Y:S01]  /*f370*/  ULEA.HI UR11, UR11, UR10, URZ, 0x5 ;  /* 0x0000000a0b0b7291 */ /* 0x000fe2000f8f283f */
[----:B------:R-:W-:Y:S01]  /*f380*/  ULDC UR9, c[0x0][0x10] ;  /* 0x0000040000097ab9 */ /* 0x000fe20000000800 */
[----:B------:R-:W-:Y:S02]  /*f390*/  ULOP3.LUT UR6, URZ, UR7, URZ, 0x33, !UPT ;  /* 0x000000073f067292 */ /* 0x000fe4000f8e333f */
[----:B------:R-:W-:Y:S01]  /*f3a0*/  UIMAD.WIDE.U32 UR8, UR8, UR9, URZ ;  /* 0x00000009080872a5 */ /* 0x000fe2000f8e003f */
[----:B------:R-:W-:Y:S01]  /*f3b0*/  ULDC UR7, c[0x0][0x14] ;  /* 0x0000050000077ab9 */ /* 0x000fe20000000800 */
[----:B------:R-:W-:Y:S01]  /*f3c0*/  USHF.R.S32.HI UR20, URZ, 0x5, UR11 ;  /* 0x000000053f147899 */ /* 0x000fe2000801140b */
[----:B0-----:R-:W-:Y:S01]  /*f3d0*/  IMAD.U32 R8, RZ, RZ, UR12 ;  /* 0x0000000cff087e24 */ /* 0x001fe2000f8e00ff */
[----:B------:R-:W-:Y:S02]  /*f3e0*/  UIMAD.WIDE.U32 UR24, UR8, UR7, URZ ;  /* 0x00000007081872a5 */ /* 0x000fe4000f8e003f */
[----:B------:R-:W-:-:S02]  /*f3f0*/  UIMAD UR18, UR9, UR7, URZ ;  /* 0x00000007091272a4 */ /* 0x000fc4000f8e023f */
[----:B------:R-:W-:Y:S02]  /*f400*/  ULOP3.LUT UR23, UR13, 0x2, URZ, 0xfc, !UPT ;  /* 0x000000020d177892 */ /* 0x000fe4000f8efc3f */
[----:B------:R-:W-:Y:S02]  /*f410*/  UIADD3 UR18, UR25, UR18, URZ ;  /* 0x0000001219127290 */ /* 0x000fe4000fffe03f */
[----:B------:R-:W-:Y:S01]  /*f420*/  UIADD3 UR28, UR20, 0x1, URZ ;  /* 0x00000001141c7890 */ /* 0x000fe2000fffe03f */
[----:B------:R-:W-:-:S11]  /*f430*/  ULDC.64 UR26, c[0x0][0x198] ;  /* 0x00006600001a7ab9 */ /* 0x000fd60000000a00 */
.L_x_315:
[----:B------:R-:W-:-:S03]  /*f440*/  UMOV UR7, 0xffffffff ;  /* 0xffffffff00077882 */ /* 0x000fc60000000000 */
[----:B------:R-:W-:Y:S05]  /*f450*/  BRA.DIV UR7, `(.L_x_305) ;  /* 0x0000001607d47947 */ /* 0x000fea000b800000 */
[----:B------:R-:W-:-:S13]  /*f460*/  ELECT P0, URZ, PT ;  /* 0x00000000003f782f */ /* 0x000fda0003800000 */
.L_x_340:
[----:B------:R-:W0:Y:S01]  /*f470*/  LDC R2, c[0x0][0x28c] ;  /* 0x0000a300ff027b82 */ /* 0x000e220000000800 */
[----:B------:R-:W-:Y:S01]  /*f480*/  BSSY B1, `(.L_x_306) ;  /* 0x000003c000017945 */ /* 0x000fe20003800000 */
[----:B0-----:R-:W-:-:S13]  /*f490*/  ISETP.LT.OR P0, PT, R2, 0x1, !P0 ;  /* 0x000000010200780c */ /* 0x001fda0004701670 */
[----:B------:R-:W-:Y:S05]  /*f4a0*/  @P0 BRA `(.L_x_307) ;  /* 0x0000000000e40947 */ /* 0x000fea0003800000 */
[----:B------:R-:W-:Y:S02]  /*f4b0*/  IMAD R5, R5, 0x2, R8 ;  /* 0x0000000205057824 */ /* 0x000fe400078e0208 */
[----:B------:R-:W-:Y:S02]  /*f4c0*/  IMAD.SHL.U32 R10, R7, 0x100, RZ ;  /* 0x00000100070a7824 */ /* 0x000fe400078e00ff */
[----:B------:R-:W-:Y:S02]  /*f4d0*/  IMAD.MOV.U32 R14, RZ, RZ, RZ ;  /* 0x000000ffff0e7224 */ /* 0x000fe400078e00ff */
[----:B------:R-:W-:Y:S02]  /*f4e0*/  IMAD.U32 R15, RZ, RZ, UR28 ;  /* 0x0000001cff0f7e24 */ /* 0x000fe4000f8e00ff */
[----:B------:R-:W-:Y:S02]  /*f4f0*/  IMAD.MOV.U32 R2, RZ, RZ, R0 ;  /* 0x000000ffff027224 */ /* 0x000fe400078e0000 */
[----:B------:R-:W-:-:S02]  /*f500*/  IMAD.MOV.U32 R3, RZ, RZ, R9 ;  /* 0x000000ffff037224 */ /* 0x000fc400078e0009 */
[----:B------:R-:W-:-:S07]  /*f510*/  IMAD.SHL.U32 R7, R5, 0x40, RZ ;  /* 0x0000004005077824 */ /* 0x000fce00078e00ff */
.L_x_310:
[----:B------:R-:W0:Y:S01]  /*f520*/  S2UR UR7, SR_CgaCtaId ;  /* 0x00000000000779c3 */ /* 0x000e220000008800 */
[----:B------:R-:W1:Y:S01]  /*f530*/  S2R R16, SR_TID.X ;  /* 0x0000000000107919 */ /* 0x000e620000002100 */
[----:B------:R-:W-:Y:S02]  /*f540*/  MOV R5, 0x400 ;  /* 0x0000040000057802 */ /* 0x000fe40000000f00 */
[----:B------:R-:W-:Y:S01]  /*f550*/  SHF.L.U32 R4, R2, 0x1f, RZ ;  /* 0x0000001f02047819 */ /* 0x000fe200000006ff */
[----:B0-----:R-:W-:-:S05]  /*f560*/  IMAD.U32 R8, RZ, RZ, UR7 ;  /* 0x00000007ff087e24 */ /* 0x001fca000f8e00ff */
[----:B------:R-:W-:Y:S02]  /*f570*/  LEA R12, R8, R5, 0x18 ;  /* 0x00000005080c7211 */ /* 0x000fe400078ec0ff */
[----:B-1----:R-:W-:-:S03]  /*f580*/  LOP3.LUT P1, RZ, R16, 0x7f, RZ, 0xc0, !PT ;  /* 0x0000007f10ff7812 */ /* 0x002fc6000782c0ff */
[----:B------:R-:W-:-:S04]  /*f590*/  IMAD R13, R3, 0x8, R12 ;  /* 0x00000008030d7824 */ /* 0x000fc800078e020c */
[----:B------:R-:W0:Y:S06]  /*f5a0*/  SYNCS.PHASECHK.TRANS64.TRYWAIT P0, [R13+URZ+0x90], R4 ;  /* 0x000090040d0075a7 */ /* 0x000e2c000800017f */
[----:B------:R-:W1:Y:S01]  /*f5b0*/  @!P1 LDC R5, c[0x0][0x500] ;  /* 0x00014000ff059b82 */ /* 0x000e620000000800 */
[----:B0-----:R-:W-:Y:S05]  /*f5c0*/  @!P0 BRA `(.L_x_308) ;  /* 0x0000001400988947 */ /* 0x001fea0003800000 */
.L_x_341:
[----:B------:R-:W-:Y:S01]  /*f5d0*/  UPRMT UR7, UR23, 0x9910, URZ ;  /* 0x0000991017077896 */ /* 0x000fe2000800003f */
[----:B-1----:R1:W-:Y:S03]  /*f5e0*/  @!P1 SYNCS.ARRIVE.TRANS64 RZ, [R13+URZ], R5 ;  /* 0x000000050dff99a7 */ /* 0x0023e6000800003f */
[----:B------:R-:W-:-:S06]  /*f5f0*/  UISETP.NE.AND UP0, UPT, UR7, 0x2, UPT ;  /* 0x000000020700788c */ /* 0x000fcc000bf05270 */
[----:B------:R-:W-:-:S13]  /*f600*/  PLOP3.LUT P0, PT, PT, PT, UP0, 0x80, 0x0 ;  /* 0x000000000000781c */ /* 0x000fda0003f0f008 */
[----:B-1----:R-:W-:Y:S05]  /*f610*/  @P0 BRA `(.L_x_309) ;  /* 0x0000000000040947 */ /* 0x002fea0003800000 */
[----:B------:R-:W-:Y:S01]  /*f620*/  BPT.TRAP 0x1 ;  /* 0x000000040000795c */ /* 0x000fe20000300000 */
.L_x_309:
[----:B0-----:R-:W-:Y:S01]  /*f630*/  IMAD R4, R3, 0x2, R8 ;  /* 0x0000000203047824 */ /* 0x001fe200078e0208 */
[----:B------:R-:W-:Y:S01]  /*f640*/  R2UR UR9, R13 ;  /* 0x000000000d0972ca */ /* 0x000fe200000e0000 */
[----:B------:R-:W-:Y:S01]  /*f650*/  VIADD R15, R15, 0xffffffff ;  /* 0xffffffff0f0f7836 */ /* 0x000fe20000000000 */
[----:B------:R-:W-:Y:S01]  /*f660*/  UIADD3 UR14, UP0, UR26, 0xf0, URZ ;  /* 0x000000f01a0e7890 */ /* 0x000fe2000ff1e03f */
[--C-:B------:R-:W-:Y:S01]  /*f670*/  IMAD.U32 R4, R4, 0x800, R12.reuse ;  /* 0x0000080004047824 */ /* 0x100fe200078e000c */
[----:B------:R-:W-:Y:S01]  /*f680*/  R2UR UR11, R7 ;  /* 0x00000000070b72ca */ /* 0x000fe200000e0000 */
[C---:B------:R-:W-:Y:S01]  /*f690*/  IMAD R12, R3.reuse, 0x2000, R12 ;  /* 0x00002000030c7824 */ /* 0x040fe200078e020c */
[----:B------:R-:W-:Y:S01]  /*f6a0*/  R2UR UR10, R14 ;  /* 0x000000000e0a72ca */ /* 0x000fe200000e0000 */
[----:B------:R-:W-:Y:S01]  /*f6b0*/  UIADD3 UR30, UP1, UR26, 0x1f0, URZ ;  /* 0x000001f01a1e7890 */ /* 0x000fe2000ff3e03f */
[----:B------:R-:W-:Y:S01]  /*f6c0*/  R2UR UR7, R4 ;  /* 0x00000000040772ca */ /* 0x000fe200000e0000 */
[----:B------:R-:W-:Y:S01]  /*f6d0*/  UIADD3.X UR15, URZ, UR27, URZ, UP0, !UPT ;  /* 0x0000001b3f0f7290 */ /* 0x000fe200087fe43f */
[----:B------:R-:W-:Y:S01]  /*f6e0*/  R2UR UR8, R12 ;  /* 0x000000000c0872ca */ /* 0x000fe200000e0000 */
[----:B------:R-:W-:Y:S01]  /*f6f0*/  VIADD R3, R3, 0x1 ;  /* 0x0000000103037836 */ /* 0x000fe20000000000 */
[----:B------:R-:W-:Y:S01]  /*f700*/  R2UR UR12, R6 ;  /* 0x00000000060c72ca */ /* 0x000fe200000e0000 */
[----:B------:R-:W-:Y:S01]  /*f710*/  UIADD3.X UR31, URZ, UR27, URZ, UP1, !UPT ;  /* 0x0000001b3f1f7290 */ /* 0x000fe20008ffe43f */
[----:B------:R-:W-:Y:S01]  /*f720*/  R2UR UR21, R10 ;  /* 0x000000000a1572ca */ /* 0x000fe200000e0000 */
[----:B------:R-:W-:Y:S01]  /*f730*/  UMOV UR22, 0x30000 ;  /* 0x0003000000167882 */ /* 0x000fe20000000000 */
[----:B------:R-:W-:Y:S01]  /*f740*/  ISETP.GT.AND P1, PT, R15, 0x1, PT ;  /* 0x000000010f00780c */ /* 0x000fe20003f24270 */
[----:B------:R-:W-:Y:S01]  /*f750*/  UMOV UR16, 0x0 ;  /* 0x0000000000107882 */ /* 0x000fe20000000000 */
[----:B------:R-:W-:Y:S01]  /*f760*/  UMOV UR17, 0x10000000 ;  /* 0x1000000000117882 */ /* 0x000fe20000000000 */
[----:B------:R-:W-:Y:S01]  /*f770*/  ISETP.NE.AND P0, PT, R3, 0x12, PT ;  /* 0x000000120300780c */ /* 0x000fe20003f05270 */
[----:B------:R-:W-:Y:S01]  /*f780*/  VIADD R14, R14, 0x20 ;  /* 0x000000200e0e7836 */ /* 0x000fe20000000000 */
[----:B------:R-:W-:-:S02]  /*f790*/  UIADD3 UR7, UR7, 0x200, URZ ;  /* 0x0000020007077890 */ /* 0x000fc4000fffe03f */
[----:B------:R-:W-:Y:S01]  /*f7a0*/  UIADD3 UR19, UR8, 0x12200, URZ ;  /* 0x0001220008137890 */ /* 0x000fe2000fffe03f */
[----:B------:R-:W-:Y:S02]  /*f7b0*/  SEL R5, RZ, 0x1, P0 ;  /* 0x00000001ff057807 */ /* 0x000fe40000000000 */
[----:B------:R-:W-:Y:S02]  /*f7c0*/  SEL R3, R3, RZ, P0 ;  /* 0x000000ff03037207 */ /* 0x000fe40000000000 */
[----:B------:R-:W-:Y:S01]  /*f7d0*/  UMOV UR8, UR7 ;  /* 0x0000000700087c82 */ /* 0x000fe20008000000 */
[----:B------:R-:W-:Y:S01]  /*f7e0*/  LOP3.LUT R2, R2, R5, RZ, 0x3c, !PT ;  /* 0x0000000502027212 */ /* 0x000fe200078e3cff */
[----:B------:R0:W-:Y:S02]  /*f7f0*/  UTMALDG.3D.MULTICAST [UR8], [UR14], UR22, desc[UR16] ;  /* 0x000010080e0073b4 */ /* 0x0001e40008011816 */
[----:B0-----:R-:W-:Y:S01]  /*f800*/  UMOV UR8, UR19 ;  /* 0x0000001300087c82 */ /* 0x001fe20008000000 */
[----:B------:R-:W-:-:S02]  /*f810*/  UMOV UR11, UR21 ;  /* 0x00000015000b7c82 */ /* 0x000fc40008000000 */
[----:B------:R0:W-:Y:S02]  /*f820*/  UTMALDG.3D [UR8], [UR30], desc[UR16] ;  /* 0x000010081e0075b4 */ /* 0x0001e40008011000 */
[----:B0-----:R-:W-:Y:S05]  /*f830*/  @P1 BRA `(.L_x_310) ;  /* 0xfffffffc00381947 */ /* 0x001fea000383ffff */
.L_x_307:
[----:B------:R-:W-:Y:S05]  /*f840*/  BSYNC B1 ;  /* 0x0000000000017941 */ /* 0x000fea0003800000 */
.L_x_306:
[----:B------:R-:W2:Y:S01]  /*f850*/  LDL.LU R17, [R1+0x7c] ;  /* 0x00007c0001117983 */ /* 0x000ea20000300800 */
[----:B------:R-:W-:Y:S01]  /*f860*/  LOP3.LUT P1, RZ, R11, 0xff, RZ, 0xc0, !PT ;  /* 0x000000ff0bff7812 */ /* 0x000fe2000782c0ff */
[----:B------:R-:W-:Y:S01]  /*f870*/  VIADD R4, R9, UR20 ;  /* 0x0000001409047c36 */ /* 0x000fe20008000000 */
[----:B------:R-:W-:Y:S01]  /*f880*/  ULDC.64 UR8, c[0x0][0x650] ;  /* 0x0001940000087ab9 */ /* 0x000fe20000000a00 */
[----:B------:R-:W3:Y:S01]  /*f890*/  LDL.LU R16, [R1+0x80] ;  /* 0x0000800001107983 */ /* 0x000ee20000300800 */
[----:B------:R-:W-:Y:S01]  /*f8a0*/  IMAD.U32 R6, RZ, RZ, UR20 ;  /* 0x00000014ff067e24 */ /* 0x000fe2000f8e00ff */
[----:B------:R-:W-:Y:S01]  /*f8b0*/  UISETP.GE.U32.AND UP0, UPT, UR20, 0x12, UPT ;  /* 0x000000121400788c */ /* 0x000fe2000bf06070 */
[----:B------:R-:W-:Y:S01]  /*f8c0*/  ISETP.GT.U32.AND P0, PT, R4, 0x11, PT ;  /* 0x000000110400780c */ /* 0x000fe20003f04070 */
[----:B------:R-:W-:Y:S01]  /*f8d0*/  BSSY B1, `(.L_x_311) ;  /* 0x000006d000017945 */ /* 0x000fe20003800000 */
[----:B------:R-:W-:Y:S01]  /*f8e0*/  IMAD.MOV.U32 R7, RZ, RZ, -0x1 ;  /* 0xffffffffff077424 */ /* 0x000fe200078e00ff */
[----:B------:R-:W-:-:S02]  /*f8f0*/  PRMT R11, RZ, 0x7610, R11 ;  /* 0x00007610ff0b7816 */ /* 0x000fc4000000000b */
[----:B------:R-:W-:Y:S01]  /*f900*/  ISETP.LT.U32.AND P0, PT, R6, 0x12, P0 ;  /* 0x000000120600780c */ /* 0x000fe20000701070 */
[----:B------:R-:W-:Y:S01]  /*f910*/  IMAD.MOV.U32 R6, RZ, RZ, -0x1 ;  /* 0xffffffffff067424 */ /* 0x000fe200078e00ff */
[----:B------:R-:W0:Y:S01]  /*f920*/  @P1 S2R R8, SR_CgaCtaId ;  /* 0x0000000000081919 */ /* 0x000e220000008800 */
[----:B------:R-:W-:Y:S02]  /*f930*/  @P1 MOV R3, 0x400 ;  /* 0x0000040000031802 */ /* 0x000fe40000000f00 */
[----:B------:R-:W-:Y:S02]  /*f940*/  PLOP3.LUT P2, PT, PT, PT, UP0, 0x80, 0x0 ;  /* 0x000000000000781c */ /* 0x000fe40003f4f008 */
[----:B0-----:R-:W-:Y:S01]  /*f950*/  @P1 LEA R5, R8, R3, 0x18 ;  /* 0x0000000308051211 */ /* 0x001fe200078ec0ff */
[----:B------:R-:W-:-:S03]  /*f960*/  IMAD.WIDE.U32 R2, R4, 0x38e38e39, RZ ;  /* 0x38e38e3904027825 */ /* 0x000fc600078e00ff */
[----:B------:R0:W-:Y:S01]  /*f970*/  @P1 SYNCS.ARRIVE.TRANS64.A1T0 RZ, [R5+URZ+0x138], RZ ;  /* 0x000138ff05ff19a7 */ /* 0x0001e2000810003f */
[----:B------:R-:W-:Y:S02]  /*f980*/  PRMT R2, RZ, 0x7610, R2 ;  /* 0x00007610ff027816 */ /* 0x000fe40000000002 */
[----:B0-----:R-:W-:Y:S02]  /*f990*/  SHF.R.U32.HI R5, RZ, 0x2, R3 ;  /* 0x00000002ff057819 */ /* 0x001fe40000011603 */
[----:B------:R-:W-:-:S03]  /*f9a0*/  SEL R3, RZ, 0x1, !P0 ;  /* 0x00000001ff037807 */ /* 0x000fc60004000000 */
[----:B------:R-:W-:Y:S01]  /*f9b0*/  IMAD R9, R5, -0x12, R4 ;  /* 0xffffffee05097824 */ /* 0x000fe200078e0204 */
[----:B------:R-:W-:-:S04]  /*f9c0*/  LOP3.LUT R0, R0, R3, RZ, 0x3c, !PT ;  /* 0x0000000300007212 */ /* 0x000fc800078e3cff */
[----:B------:R-:W-:Y:S01]  /*f9d0*/  @P2 LOP3.LUT R0, R0, 0x1, R5, 0x78, !PT ;  /* 0x0000000100002812 */ /* 0x000fe200078e7805 */
[----:B------:R-:W-:Y:S01]  /*f9e0*/  IMAD.MOV.U32 R5, RZ, RZ, -0x1 ;  /* 0xffffffffff057424 */ /* 0x000fe200078e00ff */
[----:B---3--:R-:W-:-:S04]  /*f9f0*/  IADD3 R16, P1, R16, UR24, RZ ;  /* 0x0000001810107c10 */ /* 0x008fc8000ff3e0ff */
[----:B--2---:R-:W-:Y:S01]  /*fa00*/  IADD3.X R17, R17, UR18, RZ, P1, !PT ;  /* 0x0000001211117c10 */ /* 0x004fe20008ffe4ff */
[----:B------:R0:W-:Y:S01]  /*fa10*/  STL [R1+0x80], R16 ;  /* 0x0000801001007387 */ /* 0x0001e20000100800 */
[----:B------:R-:W-:-:S03]  /*fa20*/  ISETP.GE.U32.AND P0, PT, R16, UR8, PT ;  /* 0x0000000810007c0c */ /* 0x000fc6000bf06070 */
[----:B------:R0:W-:Y:S01]  /*fa30*/  STL [R1+0x7c], R17 ;  /* 0x00007c1101007387 */ /* 0x0001e20000100800 */
[----:B------:R-:W-:-:S13]  /*fa40*/  ISETP.GE.U32.AND.EX P0, PT, R17, UR9, PT, P0 ;  /* 0x0000000911007c0c */ /* 0x000fda000bf06100 */
[----:B0-----:R-:W-:Y:S05]  /*fa50*/  @P0 BRA `(.L_x_312) ;  /* 0x0000000400500947 */ /* 0x001fea0003800000 */
[----:B------:R-:W-:Y:S01]  /*fa60*/  ULDC.64 UR8, c[0x0][0x628] ;  /* 0x00018a0000087ab9 */ /* 0x000fe20000000a00 */
[----:B------:R-:W0:Y:S01]  /*fa70*/  S2R R12, SR_CTAID.X ;  /* 0x00000000000c7919 */ /* 0x000e220000002500 */
[----:B------:R-:W-:Y:S01]  /*fa80*/  ISETP.NE.U32.AND P0, PT, RZ, UR8, PT ;  /* 0x00000008ff007c0c */ /* 0x000fe2000bf05070 */
[----:B------:R-:W-:Y:S01]  /*fa90*/  ULDC UR10, c[0x0][0x630] ;  /* 0x00018c00000a7ab9 */ /* 0x000fe20000000800 */
[----:B------:R-:W-:Y:S01]  /*faa0*/  IMAD.MOV.U32 R2, RZ, RZ, R16 ;  /* 0x000000ffff027224 */ /* 0x000fe200078e0010 */
[----:B------:R-:W1:Y:S01]  /*fab0*/  S2R R10, SR_CTAID.Y ;  /* 0x00000000000a7919 */ /* 0x000e620000002600 */
[----:B------:R-:W-:Y:S01]  /*fac0*/  ISETP.NE.AND.EX P0, PT, RZ, UR9, PT, P0 ;  /* 0x00000009ff007c0c */ /* 0x000fe2000bf05300 */
[----:B------:R-:W-:-:S12]  /*fad0*/  IMAD.MOV.U32 R3, RZ, RZ, R17 ;  /* 0x000000ffff037224 */ /* 0x000fd800078e0011 */
[----:B------:R-:W-:Y:S05]  /*fae0*/  @!P0 BRA `(.L_x_313) ;  /* 0x0000000000288947 */ /* 0x000fea0003800000 */
[----:B------:R-:W-:Y:S02]  /*faf0*/  ULDC UR7, c[0x0][0x634] ;  /* 0x00018d0000077ab9 */ /* 0x000fe40000000800 */
[----:B------:R-:W-:-:S05]  /*fb00*/  IADD3 R7, P0, R16, UR7, RZ ;  /* 0x0000000710077c10 */ /* 0x000fca000ff1e0ff */
[----:B------:R-:W-:-:S04]  /*fb10*/  IMAD.X R13, RZ, RZ, R17, P0 ;  /* 0x000000ffff0d7224 */ /* 0x000fc800000e0611 */
[----:B------:R-:W-:-:S04]  /*fb20*/  IMAD.WIDE.U32 R4, R13, UR8, RZ ;  /* 0x000000080d047c25 */ /* 0x000fc8000f8e00ff */
[----:B------:R-:W-:-:S04]  /*fb30*/  IMAD.WIDE.U32 R4, P0, R7, UR9, R4 ;  /* 0x0000000907047c25 */ /* 0x000fc8000f800004 */
[----:B------:R-:W-:-:S04]  /*fb40*/  IMAD.WIDE.U32 R6, R7, UR8, RZ ;  /* 0x0000000807067c25 */ /* 0x000fc8000f8e00ff */
[----:B------:R-:W-:Y:S01]  /*fb50*/  IMAD.X R3, RZ, RZ, RZ, P0 ;  /* 0x000000ffff037224 */ /* 0x000fe200000e06ff */
[----:B------:R-:W-:Y:S01]  /*fb60*/  IADD3 RZ, P0, R7, R4, RZ ;  /* 0x0000000407ff7210 */ /* 0x000fe20007f1e0ff */
[----:B------:R-:W-:-:S04]  /*fb70*/  IMAD.MOV.U32 R2, RZ, RZ, R5 ;  /* 0x000000ffff027224 */ /* 0x000fc800078e0005 */
[----:B------:R-:W-:-:S08]  /*fb80*/  IMAD.WIDE.U32.X R2, R13, UR9, R2, P0 ;  /* 0x000000090d027c25 */ /* 0x000fd000080e0402 */
.L_x_313:
[--C-:B------:R-:W-:Y:S01]  /*fb90*/  SHF.R.U64 R6, R2, UR10, R3.reuse ;  /* 0x0000000a02067c19 */ /* 0x100fe20008001203 */
[----:B------:R-:W-:Y:S01]  /*fba0*/  ULDC.64 UR8, c[0x0][0x620] ;  /* 0x0001880000087ab9 */ /* 0x000fe20000000a00 */
[----:B------:R-:W-:Y:S01]  /*fbb0*/  SHF.R.U32.HI R2, RZ, UR10, R3 ;  /* 0x0000000aff027c19 */ /* 0x000fe20008011603 */
[----:B------:R-:W-:Y:S01]  /*fbc0*/  IMAD.MOV.U32 R3, RZ, RZ, R17 ;  /* 0x000000ffff037224 */ /* 0x000fe200078e0011 */
[----:B------:R-:W-:Y:S01]  /*fbd0*/  IADD3 R5, P0, RZ, -R6, RZ ;  /* 0x80000006ff057210 */ /* 0x000fe20007f1e0ff */
[----:B------:R-:W-:Y:S01]  /*fbe0*/  ULDC UR7, c[0x0][0x150] ;  /* 0x0000540000077ab9 */ /* 0x000fe20000000800 */
[----:B0-----:R-:W-:Y:S01]  /*fbf0*/  I2FP.F32.U32 R7, R12 ;  /* 0x0000000c00077245 */ /* 0x001fe20000201000 */
[----:B------:R-:W0:Y:S01]  /*fc00*/  LDC R19, c[0x0][0x144] ;  /* 0x00005100ff137b82 */ /* 0x000e220000000800 */
[----:B------:R-:W-:Y:S01]  /*fc10*/  ULDC.64 UR10, c[0x0][0x640] ;  /* 0x00019000000a7ab9 */ /* 0x000fe20000000a00 */
[----:B------:R-:W-:Y:S01]  /*fc20*/  IMAD.X R2, RZ, RZ, ~R2, P0 ;  /* 0x000000ffff027224 */ /* 0x000fe200000e0e02 */
[----:B------:R-:W-:-:S03]  /*fc30*/  ISETP.NE.U32.AND P0, PT, RZ, UR10, PT ;  /* 0x0000000aff007c0c */ /* 0x000fc6000bf05070 */
[----:B------:R-:W-:Y:S01]  /*fc40*/  IMAD R4, R2, UR8, RZ ;  /* 0x0000000802047c24 */ /* 0x000fe2000f8e02ff */
[----:B------:R-:W-:Y:S01]  /*fc50*/  ISETP.NE.AND.EX P0, PT, RZ, UR11, PT, P0 ;  /* 0x0000000bff007c0c */ /* 0x000fe2000bf05300 */
[----:B------:R-:W-:Y:S01]  /*fc60*/  IMAD.MOV.U32 R2, RZ, RZ, R16 ;  /* 0x000000ffff027224 */ /* 0x000fe200078e0010 */
[----:B------:R-:W2:Y:S03]  /*fc70*/  LDC R13, c[0x0][0x148] ;  /* 0x00005200ff0d7b82 */ /* 0x000ea60000000800 */
[----:B------:R-:W-:Y:S01]  /*fc80*/  IMAD.WIDE.U32 R2, R5, UR8, R2 ;  /* 0x0000000805027c25 */ /* 0x000fe2000f8e0002 */
[----:B------:R-:W-:-:S03]  /*fc90*/  ULDC UR8, c[0x0][0x154] ;  /* 0x0000550000087ab9 */ /* 0x000fc60000000800 */
[----:B------:R-:W-:Y:S02]  /*fca0*/  IMAD R5, R5, UR9, R4 ;  /* 0x0000000905057c24 */ /* 0x000fe4000f8e0204 */
[----:B------:R-:W-:Y:S01]  /*fcb0*/  FMUL R4, R7, UR7 ;  /* 0x0000000707047c20 */ /* 0x000fe20008400000 */
[----:B------:R-:W-:Y:S01]  /*fcc0*/  ULDC UR7, c[0x0][0x618] ;  /* 0x0001860000077ab9 */ /* 0x000fe20000000800 */
[----:B------:R-:W-:Y:S01]  /*fcd0*/  ULDC UR9, c[0x0][0x608] ;  /* 0x0001820000097ab9 */ /* 0x000fe20000000800 */
[----:B------:R-:W-:-:S03]  /*fce0*/  IMAD.IADD R3, R3, 0x1, R5 ;  /* 0x0000000103037824 */ /* 0x000fc600078e0205 */
[----:B------:R-:W3:Y:S02]  /*fcf0*/  F2I.U32.TRUNC.NTZ R4, R4 ;  /* 0x0000000400047305 */ /* 0x000ee4000020f000 */
[----:B------:R-:W-:Y:S02]  /*fd00*/  SHF.R.U64 R7, R2, UR7, R3 ;  /* 0x0000000702077c19 */ /* 0x000fe40008001203 */
[----:B-1----:R-:W-:-:S05]  /*fd10*/  I2FP.F32.U32 R2, R10 ;  /* 0x0000000a00027245 */ /* 0x002fca0000201000 */
[----:B------:R-:W-:Y:S01]  /*fd20*/  FMUL R5, R2, UR8 ;  /* 0x0000000802057c20 */ /* 0x000fe20008400000 */
[----:B------:R-:W-:Y:S01]  /*fd30*/  SHF.R.U32.HI R2, RZ, UR7, R3 ;  /* 0x00000007ff027c19 */ /* 0x000fe20008011603 */
[----:B------:R-:W-:Y:S02]  /*fd40*/  ULDC UR7, c[0x0][0x658] ;  /* 0x0001960000077ab9 */ /* 0x000fe40000000800 */
[----:B------:R1:W4:Y:S01]  /*fd50*/  F2I.U32.TRUNC.NTZ R16, R5 ;  /* 0x0000000500107305 */ /* 0x000322000020f000 */
[----:B------:R-:W-:Y:S01]  /*fd60*/  SHF.R.U64 R15, R7, UR9, R2 ;  /* 0x00000009070f7c19 */ /* 0x000fe20008001202 */
[----:B---3--:R-:W-:Y:S01]  /*fd70*/  IMAD.MOV R4, RZ, RZ, -R4 ;  /* 0x000000ffff047224 */ /* 0x008fe200078e0a04 */
[----:B------:R-:W-:-:S03]  /*fd80*/  SHF.R.U32.HI R2, RZ, UR9, R2 ;  /* 0x00000009ff027c19 */ /* 0x000fc60008011602 */
[----:B0-----:R-:W-:Y:S01]  /*fd90*/  IMAD R12, R19, R4, R12 ;  /* 0x00000004130c7224 */ /* 0x001fe200078e020c */
[--C-:B------:R-:W-:Y:S02]  /*fda0*/  SHF.R.U64 R14, R15, UR7, R2.reuse ;  /* 0x000000070f0e7c19 */ /* 0x100fe40008001202 */
[----:B------:R-:W-:-:S03]  /*fdb0*/  SHF.R.U32.HI R17, RZ, UR7, R2 ;  /* 0x00000007ff117c19 */ /* 0x000fc60008011602 */
[----:B------:R-:W-:Y:S02]  /*fdc0*/  IMAD.MOV.U32 R2, RZ, RZ, R14 ;  /* 0x000000ffff027224 */ /* 0x000fe400078e000e */
[----:B------:R-:W-:Y:S01]  /*fdd0*/  IMAD.MOV.U32 R3, RZ, RZ, R17 ;  /* 0x000000ffff037224 */ /* 0x000fe200078e0011 */
[----:B-12-4-:R-:W-:Y:S06]  /*fde0*/  @!P0 BRA `(.L_x_314) ;  /* 0x0000000000288947 */ /* 0x016fec0003800000 */
[----:B------:R-:W-:Y:S02]  /*fdf0*/  ULDC UR7, c[0x0][0x64c] ;  /* 0x0001930000077ab9 */ /* 0x000fe40000000800 */
[----:B------:R-:W-:-:S05]  /*fe00*/  IADD3 R3, P0, R14, UR7, RZ ;  /* 0x000000070e037c10 */ /* 0x000fca000ff1e0ff */
[----:B------:R-:W-:-:S04]  /*fe10*/  IMAD.X R17, RZ, RZ, R17, P0 ;  /* 0x000000ffff117224 */ /* 0x000fc800000e0611 */
[----:B------:R-:W-:-:S04]  /*fe20*/  IMAD.WIDE.U32 R4, R17, UR10, RZ ;  /* 0x0000000a11047c25 */ /* 0x000fc8000f8e00ff */
[----:B------:R-:W-:-:S04]  /*fe30*/  IMAD.WIDE.U32 R4, P0, R3, UR11, R4 ;  /* 0x0000000b03047c25 */ /* 0x000fc8000f800004 */
[----:B------:R-:W-:-:S04]  /*fe40*/  IMAD.WIDE.U32 R2, R3, UR10, RZ ;  /* 0x0000000a03027c25 */ /* 0x000fc8000f8e00ff */
[----:B------:R-:W-:Y:S01]  /*fe50*/  IMAD.MOV.U32 R2, RZ, RZ, R5 ;  /* 0x000000ffff027224 */ /* 0x000fe200078e0005 */
[----:B------:R-:W-:Y:S01]  /*fe60*/  IADD3 RZ, P1, R3, R4, RZ ;  /* 0x0000000403ff7210 */ /* 0x000fe20007f3e0ff */
[----:B------:R-:W-:-:S04]  /*fe70*/  IMAD.X R3, RZ, RZ, RZ, P0 ;  /* 0x000000ffff037224 */ /* 0x000fc800000e06ff */
[----:B------:R-:W-:-:S08]  /*fe80*/  IMAD.WIDE.U32.X R2, R17, UR11, R2, P1 ;  /* 0x0000000b11027c25 */ /* 0x000fd000088e0402 */
.L_x_314:
[----:B------:R-:W-:Y:S01]  /*fe90*/  ULDC UR7, c[0x0][0x648] ;  /* 0x0001920000077ab9 */ /* 0x000fe20000000800 */
[----:B------:R-:W-:Y:S01]  /*fea0*/  LOP3.LUT R15, R15, UR6, RZ, 0xc0, !PT ;  /* 0x000000060f0f7c12 */ /* 0x000fe2000f8ec0ff */
[----:B------:R-:W-:Y:S01]  /*feb0*/  IMAD.MOV R16, RZ, RZ, -R16 ;  /* 0x000000ffff107224 */ /* 0x000fe200078e0a10 */
[----:B------:R-:W-:Y:S01]  /*fec0*/  SHF.R.U64 R2, R2, UR7, R3 ;  /* 0x0000000702027c19 */ /* 0x000fe20008001203 */
[----:B------:R-:W-:Y:S01]  /*fed0*/  ULDC UR7, c[0x0][0x638] ;  /* 0x00018e0000077ab9 */ /* 0x000fe20000000800 */
[----:B------:R-:W-:Y:S01]  /*fee0*/  LOP3.LUT R7, R7, UR4, RZ, 0xc0, !PT ;  /* 0x0000000407077c12 */ /* 0x000fe2000f8ec0ff */
[----:B------:R-:W-:Y:S01]  /*fef0*/  @P3 IMAD R12, R13, R16, R10 ;  /* 0x000000100d0c3224 */ /* 0x000fe200078e020a */
[----:B------:R-:W-:Y:S01]  /*ff00*/  ULDC UR8, c[0x0][0x610] ;  /* 0x0001840000087ab9 */ /* 0x000fe20000000800 */
[----:B------:R-:W-:Y:S02]  /*ff10*/  IMAD.MOV R3, RZ, RZ, -R2 ;  /* 0x000000ffff037224 */ /* 0x000fe400078e0a02 */
[----:B------:R-:W-:-:S02]  /*ff20*/  IMAD R5, R2, UR5, R15 ;  /* 0x0000000502057c24 */ /* 0x000fc4000f8e020f */
[----:B------:R-:W-:Y:S01]  /*ff30*/  IMAD R14, R3, UR7, R14 ;  /* 0x00000007030e7c24 */ /* 0x000fe2000f8e020e */
[----:B------:R-:W-:Y:S01]  /*ff40*/  ULDC UR7, c[0x0][0x600] ;  /* 0x0001800000077ab9 */ /* 0x000fe20000000800 */
[----:B------:R-:W-:Y:S02]  /*ff50*/  IMAD R5, R5, UR8, R12 ;  /* 0x0000000805057c24 */ /* 0x000fe4000f8e020c */
[----:B------:R-:W-:Y:S02]  /*ff60*/  IMAD R14, R14, UR7, R7 ;  /* 0x000000070e0e7c24 */ /* 0x000fe4000f8e0207 */
[----:B------:R-:W-:-:S03]  /*ff70*/  IMAD.MOV.U32 R2, RZ, RZ, 0x1 ;  /* 0x00000001ff027424 */ /* 0x000fc600078e00ff */
[----:B------:R-:W-:Y:S02]  /*ff80*/  SEL R7, R14, R5, !P3 ;  /* 0x000000050e077207 */ /* 0x000fe40005800000 */
[----:B------:R-:W-:-:S07]  /*ff90*/  SEL R5, R5, R14, !P3 ;  /* 0x0000000e05057207 */ /* 0x000fce0005800000 */
.L_x_312:
[----:B------:R-:W-:Y:S05]  /*ffa0*/  BSYNC B1 ;  /* 0x0000000000017941 */ /* 0x000fea0003800000 */
.L_x_311:
[----:B------:R-:W-:-:S13]  /*ffb0*/  LOP3.LUT P0, RZ, R2, 0xff, RZ, 0xc0, !PT ;  /* 0x000000ff02ff7812 */ /* 0x000fda000780c0ff */
[----:B------:R-:W-:Y:S05]  /*ffc0*/  @P0 BRA `(.L_x_315) ;  /* 0xfffffff4001c0947 */ /* 0x000fea000383ffff */
[----:B------:R-:W-:Y:S05]  /*ffd0*/  BSYNC B0 ;  /* 0x0000000000007941 */ /* 0x000fea0003800000 */
.L_x_304:
[----:B------:R-:W-:-:S03]  /*ffe0*/  UMOV UR7, 0xffffffff ;  /* 0xffffffff00077882 */ /* 0x000fc60000000000 */
[----:B------:R-:W-:Y:S05]  /*fff0*/  BRA.DIV UR7, `(.L_x_316) ;  /* 0x0000000e07207947 */ /* 0x000fea000b800000 */
[----:B------:R-:W-:-:S13]  /*10000*/  ELECT P0, URZ, PT ;  /* 0x00000000003f782f */ /* 0x000fda0003800000 */
.L_x_344:
[----:B------:R-:W-:Y:S04]  /*10010*/  BSSY B0, `(.L_x_317) ;  /* 0x00000aa000007945 */ /* 0x000fe80003800000 */
[----:B------:R-:W-:Y:S05]  /*10020*/  @!P0 BRA `(.L_x_318) ;  /* 0x0000000800a08947 */ /* 0x000fea0003800000 */
[----:B------:R-:W-:-:S04]  /*10030*/  ULOP3.LUT UR7, UR13, 0x2, URZ, 0xfc, !UPT ;  /* 0x000000020d077892 */ /* 0x000fc8000f8efc3f */
[----:B------:R-:W-:-:S06]  /*10040*/  UISETP.NE.AND UP0, UPT, UR7, 0x3, UPT ;  /* 0x000000030700788c */ /* 0x000fcc000bf05270 */
[----:B------:R-:W-:-:S13]  /*10050*/  PLOP3.LUT P0, PT, PT, PT, UP0, 0x80, 0x0 ;  /* 0x000000000000781c */ /* 0x000fda0003f0f008 */
[----:B------:R-:W-:Y:S05]  /*10060*/  @!P0 BRA `(.L_x_319) ;  /* 0x0000000000048947 */ /* 0x000fea0003800000 */
[----:B------:R-:W-:Y:S01]  /*10070*/  BPT.TRAP 0x1 ;  /* 0x000000040000795c */ /* 0x000fe20000300000 */
.L_x_319:
[----:B------:R-:W0:Y:S01]  /*10080*/  S2R R3, SR_CgaCtaId ;  /* 0x0000000000037919 */ /* 0x000e220000008800 */
[----:B------:R-:W-:Y:S02]  /*10090*/  MOV R2, 0x400 ;  /* 0x0000040000027802 */ /* 0x000fe40000000f00 */
[----:B------:R-:W-:Y:S02]  /*100a0*/  SHF.L.U32 R4, R0, 0x1f, RZ ;  /* 0x0000001f00047819 */ /* 0x000fe400000006ff */
[----:B0-----:R-:W-:-:S05]  /*100b0*/  LEA R2, R3, R2, 0x18 ;  /* 0x0000000203027211 */ /* 0x001fca00078ec0ff */
[----:B------:R-:W-:-:S04]  /*100c0*/  VIADD R2, R2, 0x90 ;  /* 0x0000009002027836 */ /* 0x000fc80000000000 */
[C---:B------:R-:W-:Y:S02]  /*100d0*/  IMAD R7, R9.reuse, 0x8, R2 ;  /* 0x0000000809077824 */ /* 0x040fe400078e0202 */
[----:B------:R-:W-:Y:S02]  /*100e0*/  VIADD R9, R9, 0x1 ;  /* 0x0000000109097836 */ /* 0x000fe40000000000 */
[----:B------:R-:W0:Y:S03]  /*100f0*/  SYNCS.PHASECHK.TRANS64.TRYWAIT P0, [R7+URZ], R4 ;  /* 0x00000004070075a7 */ /* 0x000e26000800017f */
[----:B------:R-:W-:-:S04]  /*10100*/  ISETP.NE.AND P1, PT, R9, 0x12, PT ;  /* 0x000000120900780c */ /* 0x000fc80003f25270 */
[----:B------:R-:W-:Y:S02]  /*10110*/  SEL R3, RZ, 0x1, P1 ;  /* 0x00000001ff037807 */ /* 0x000fe40000800000 */
[----:B------:R-:W-:Y:S02]  /*10120*/  SEL R9, R9, RZ, P1 ;  /* 0x000000ff09097207 */ /* 0x000fe40000800000 */
[----:B------:R-:W-:-:S03]  /*10130*/  LOP3.LUT R6, R0, R3, RZ, 0x3c, !PT ;  /* 0x0000000300067212 */ /* 0x000fc600078e3cff */
[----:B------:R-:W-:Y:S01]  /*10140*/  IMAD R8, R9, 0x8, R2 ;  /* 0x0000000809087824 */ /* 0x000fe200078e0202 */
[----:B------:R-:W-:Y:S01]  /*10150*/  SHF.L.U32 R5, R6, 0x1f, RZ ;  /* 0x0000001f06057819 */ /* 0x000fe200000006ff */
[----:B0-----:R-:W-:Y:S06]  /*10160*/  @!P0 BRA `(.L_x_320) ;  /* 0x0000000800e48947 */ /* 0x001fec0003800000 */
.L_x_345:
[----:B------:R-:W1:Y:S01]  /*10170*/  SYNCS.PHASECHK.TRANS64.TRYWAIT P0, [R8+URZ], R5 ;  /* 0x00000005080075a7 */ /* 0x000e62000800017f */
[----:B------:R-:W-:-:S05]  /*10180*/  VIADD R0, R9, 0x1 ;  /* 0x0000000109007836 */ /* 0x000fca0000000000 */
[----:B------:R-:W-:-:S04]  /*10190*/  ISETP.NE.AND P1, PT, R0, 0x12, PT ;  /* 0x000000120000780c */ /* 0x000fc80003f25270 */
[----:B------:R-:W-:Y:S02]  /*101a0*/  SEL R3, RZ, 0x1, P1 ;  /* 0x00000001ff037807 */ /* 0x000fe40000800000 */
[----:B0-----:R-:W-:Y:S02]  /*101b0*/  SEL R7, R0, RZ, P1 ;  /* 0x000000ff00077207 */ /* 0x001fe40000800000 */
[----:B------:R-:W-:-:S03]  /*101c0*/  LOP3.LUT R6, R6, R3, RZ, 0x3c, !PT ;  /* 0x0000000306067212 */ /* 0x000fc600078e3cff */
[----:B------:R-:W-:Y:S01]  /*101d0*/  IMAD R9, R7, 0x8, R2 ;  /* 0x0000000807097824 */ /* 0x000fe200078e0202 */
[----:B------:R-:W-:Y:S01]  /*101e0*/  SHF.L.U32 R4, R6, 0x1f, RZ ;  /* 0x0000001f06047819 */ /* 0x000fe200000006ff */
[----:B-1----:R-:W-:Y:S06]  /*101f0*/  @!P0 BRA `(.L_x_321) ;  /* 0x0000000800d48947 */ /* 0x002fec0003800000 */
.L_x_346:
[----:B------:R-:W1:Y:S01]  /*10200*/  SYNCS.PHASECHK.TRANS64.TRYWAIT P0, [R9+URZ], R4 ;  /* 0x00000004090075a7 */ /* 0x000e62000800017f */
[----:B------:R-:W-:-:S05]  /*10210*/  VIADD R0, R7, 0x1 ;  /* 0x0000000107007836 */ /* 0x000fca0000000000 */
[----:B------:R-:W-:-:S04]  /*10220*/  ISETP.NE.AND P1, PT, R0, 0x12, PT ;  /* 0x000000120000780c */ /* 0x000fc80003f25270 */
[----:B------:R-:W-:Y:S02]  /*10230*/  SEL R3, RZ, 0x1, P1 ;  /* 0x00000001ff037807 */ /* 0x000fe40000800000 */
[----:B------:R-:W-:Y:S02]  /*10240*/  SEL R7, R0, RZ, P1 ;  /* 0x000000ff00077207 */ /* 0x000fe40000800000 */
[----:B------:R-:W-:-:S03]  /*10250*/  LOP3.LUT R6, R6, R3, RZ, 0x3c, !PT ;  /* 0x0000000306067212 */ /* 0x000fc600078e3cff */
[----:B0-----:R-:W-:Y:S01]  /*10260*/  IMAD R8, R7, 0x8, R2 ;  /* 0x0000000807087824 */ /* 0x001fe200078e0202 */
[----:B------:R-:W-:Y:S01]  /*10270*/  SHF.L.U32 R5, R6, 0x1f, RZ ;  /* 0x0000001f06057819 */ /* 0x000fe200000006ff */
[----:B-1----:R-:W-:Y:S06]  /*10280*/  @!P0 BRA `(.L_x_322) ;  /* 0x0000000800c48947 */ /* 0x002fec0003800000 */
.L_x_347:
        /* <DEDUP_REMOVED lines=9> */
.L_x_348:
        /* <DEDUP_REMOVED lines=9> */
.L_x_349:
        /* <DEDUP_REMOVED lines=9> */
.L_x_350:
        /* <DEDUP_REMOVED lines=9> */
.L_x_351:
        /* <DEDUP_REMOVED lines=9> */
.L_x_352:
        /* <DEDUP_REMOVED lines=9> */
.L_x_353:
        /* <DEDUP_REMOVED lines=9> */
.L_x_354:
        /* <DEDUP_REMOVED lines=9> */
.L_x_355:
        /* <DEDUP_REMOVED lines=9> */
.L_x_356:
        /* <DEDUP_REMOVED lines=9> */
.L_x_357:
        /* <DEDUP_REMOVED lines=9> */
.L_x_358:
        /* <DEDUP_REMOVED lines=9> */
.L_x_359:
[----:B------:R-:W1:Y:S01]  /*10950*/  SYNCS.PHASECHK.TRANS64.TRYWAIT P0, [R8+URZ], R5 ;  /* 0x00000005080075a7 */ /* 0x000e62000800017f */
[----:B------:R-:W-:-:S05]  /*10960*/  VIADD R0, R7, 0x1 ;  /* 0x0000000107007836 */ /* 0x000fca0000000000 */
[----:B------:R-:W-:-:S04]  /*10970*/  ISETP.NE.AND P1, PT, R0, 0x12, PT ;  /* 0x000000120000780c */ /* 0x000fc80003f25270 */
[----:B------:R-:W-:Y:S02]  /*10980*/  SEL R3, RZ, 0x1, P1 ;  /* 0x00000001ff037807 */ /* 0x000fe40000800000 */
[----:B------:R-:W-:Y:S02]  /*10990*/  SEL R7, R0, RZ, P1 ;  /* 0x000000ff00077207 */ /* 0x000fe40000800000 */
[----:B0-----:R-:W-:-:S03]  /*109a0*/  LOP3.LUT R9, R6, R3, RZ, 0x3c, !PT ;  /* 0x0000000306097212 */ /* 0x001fc600078e3cff */
[----:B------:R-:W-:Y:S01]  /*109b0*/  IMAD R11, R7, 0x8, R2 ;  /* 0x00000008070b7824 */ /* 0x000fe200078e0202 */
[----:B------:R-:W-:Y:S01]  /*109c0*/  SHF.L.U32 R6, R9, 0x1f, RZ ;  /* 0x0000001f09067819 */ /* 0x000fe200000006ff */
[----:B-1----:R-:W-:Y:S06]  /*109d0*/  @!P0 BRA `(.L_x_335) ;  /* 0x0000000400f48947 */ /* 0x002fec0003800000 */
.L_x_360:
[----:B------:R-:W1:Y:S01]  /*109e0*/  SYNCS.PHASECHK.TRANS64.TRYWAIT P0, [R11+URZ], R6 ;  /* 0x000000060b0075a7 */ /* 0x000e62000800017f */
[----:B------:R-:W-:-:S05]  /*109f0*/  VIADD R0, R7, 0x1 ;  /* 0x0000000107007836 */ /* 0x000fca0000000000 */
[----:B------:R-:W-:-:S04]  /*10a00*/  ISETP.NE.AND P1, PT, R0, 0x12, PT ;  /* 0x000000120000780c */ /* 0x000fc80003f25270 */
[----:B------:R-:W-:Y:S02]  /*10a10*/  SEL R4, RZ, 0x1, P1 ;  /* 0x00000001ff047807 */ /* 0x000fe40000800000 */
[----:B------:R-:W-:Y:S02]  /*10a20*/  SEL R3, R0, RZ, P1 ;  /* 0x000000ff00037207 */ /* 0x000fe40000800000 */
[----:B------:R-:W-:Y:S01]  /*10a30*/  LOP3.LUT R0, R9, R4, RZ, 0x3c, !PT ;  /* 0x0000000409007212 */ /* 0x000fe200078e3cff */
[----:B-1----:R-:W-:Y:S06]  /*10a40*/  @!P0 BRA `(.L_x_336) ;  /* 0x0000000400ec8947 */ /* 0x002fec0003800000 */
.L_x_361:
[----:B------:R-:W-:Y:S01]  /*10a50*/  IMAD R3, R3, 0x8, R2 ;  /* 0x0000000803037824 */ /* 0x000fe200078e0202 */
[----:B------:R-:W-:-:S07]  /*10a60*/  SHF.L.U32 R0, R0, 0x1f, RZ ;  /* 0x0000001f00007819 */ /* 0x000fce00000006ff */
.L_x_337:
[----:B--2---:R2:W3:Y:S02]  /*10a70*/  SYNCS.PHASECHK.TRANS64.TRYWAIT P0, [R3+URZ], R0 ;  /* 0x00000000030075a7 */ /* 0x0044e4000800017f */
[----:B---3--:R-:W-:Y:S05]  /*10a80*/  @!P0 NANOSLEEP.SYNCS 0x989680 ;  /* 0x009896800000895d */ /* 0x008fea0003900000 */
[----:B------:R-:W3:Y:S02]  /*10a90*/  @!P0 SYNCS.PHASECHK.TRANS64 P0, [R3+URZ], R0 ;  /* 0x00000000030085a7 */ /* 0x000ee4000800007f */
[----:B---3--:R-:W-:Y:S05]  /*10aa0*/  @!P0 BRA `(.L_x_337) ;  /* 0xfffffffc00f08947 */ /* 0x008fea000383ffff */
.L_x_318:
[----:B------:R-:W-:Y:S05]  /*10ab0*/  BSYNC B0 ;  /* 0x0000000000007941 */ /* 0x000fea0003800000 */
.L_x_317:
[----:B------:R-:W-:Y:S05]  /*10ac0*/  EXIT ;  /* 0x000000000000794d */ /* 0x000fea0003800000 */
.L_x_22:
[----:B-1----:R-:W-:-:S04]  /*10ad0*/  IMAD.U32 R3, RZ, RZ, UR6 ;  /* 0x00000006ff037e24 */ /* 0x002fc8000f8e00ff */
[----:B------:R1:W2:Y:S03]  /*10ae0*/  SYNCS.PHASECHK.TRANS64.TRYWAIT P1, [R3+URZ], R0 ;  /* 0x00000000030075a7 */ /* 0x0002a6000802017f */
[----:B--2---:R-:W-:Y:S05]  /*10af0*/  @!P1 NANOSLEEP.SYNCS 0x989680 ;  /* 0x009896800000995d */ /* 0x004fea0003900000 */
[----:B------:R-:W2:Y:S02]  /*10b00*/  @!P1 SYNCS.PHASECHK.TRANS64 P1, [R3+URZ], R0 ;  /* 0x00000000030095a7 */ /* 0x000ea4000802007f */
[----:B--2---:R-:W-:Y:S05]  /*10b10*/  @!P1 BRA `(.L_x_22) ;  /* 0xfffffffc00ec9947 */ /* 0x004fea000383ffff */
[----:B------:R-:W-:Y:S05]  /*10b20*/  BRA `(.L_x_21) ;  /* 0xffffff1400187947 */ /* 0x000fea000383ffff */
.L_x_28:
[----:B-----5:R1:W-:Y:S02]  /*10b30*/  STL [R1+0x8c], R0 ;  /* 0x00008c0001007387 */ /* 0x0203e40000100800 */
[----:B-1----:R-:W-:-:S04]  /*10b40*/  IMAD.U32 R0, RZ, RZ, UR9 ;  /* 0x00000009ff007e24 */ /* 0x002fc8000f8e00ff */
[----:B------:R1:W3:Y:S03]  /*10b50*/  SYNCS.PHASECHK.TRANS64.TRYWAIT P1, [R0+URZ], R229 ;  /* 0x000000e5000075a7 */ /* 0x0002e6000802017f */
[----:B---3--:R-:W-:Y:S05]  /*10b60*/  @!P1 NANOSLEEP.SYNCS 0x989680 ;  /* 0x009896800000995d */ /* 0x008fea0003900000 */
[----:B------:R1:W3:Y:S02]  /*10b70*/  @!P1 SYNCS.PHASECHK.TRANS64 P1, [R0+URZ], R229 ;  /* 0x000000e5000095a7 */ /* 0x0002e4000802007f */
[----:B-1----:R1:W5:Y:S02]  /*10b80*/  LDL.LU R0, [R1+0x8c] ;  /* 0x00008c0001007983 */ /* 0x0023640000300800 */
[----:B-1-3--:R-:W-:Y:S05]  /*10b90*/  @!P1 BRA `(.L_x_28) ;  /* 0xfffffffc00e49947 */ /* 0x00afea000383ffff */
[----:B------:R-:W-:Y:S05]  /*10ba0*/  BRA `(.L_x_27) ;  /* 0xffffff2400787947 */ /* 0x000fea000383ffff */
.L_x_305:
[----:B------:R-:W-:Y:S01]  /*10bb0*/  BSSY B1, `(.L_x_338) ;  /* 0x0000006000017945 */ /* 0x000fe20003800000 */
[----:B------:R-:W-:-:S07]  /*10bc0*/  IMAD.MOV.U32 R2, RZ, RZ, -0x1 ;  /* 0xffffffffff027424 */ /* 0x000fce00078e00ff */
[----:B------:R-:W-:Y:S05]  /*10bd0*/  WARPSYNC.COLLECTIVE R2, `(.L_x_339) ;  /* 0x00000000020c7348 */ /* 0x000fea0003c00000 */
[----:B------:R-:W-:Y:S02]  /*10be0*/  ELECT P0, UR62, PT ;  /* 0x00000000003e782f */ /* 0x000fe40003800000 */
[----:B------:R-:W-:Y:S01]  /*10bf0*/  MOV R2, UR62 ;  /* 0x0000003e00027c02 */ /* 0x000fe20008000f00 */
[----:B------:R-:W-:Y:S10]  /*10c00*/  ENDCOLLECTIVE ;  /* 0x000000000000791b */ /* 0x000ff40003800000 */
.L_x_339:
[----:B------:R-:W-:Y:S05]  /*10c10*/  BSYNC B1 ;  /* 0x0000000000017941 */ /* 0x000fea0003800000 */
.L_x_338:
[----:B------:R-:W-:Y:S05]  /*10c20*/  BRA `(.L_x_340) ;  /* 0xffffffe800107947 */ /* 0x000fea000383ffff */
.L_x_308:
[----:B0-----:R0:W2:Y:S02]  /*10c30*/  SYNCS.PHASECHK.TRANS64.TRYWAIT P0, [R13+URZ+0x90], R4 ;  /* 0x000090040d0075a7 */ /* 0x0010a4000800017f */
[----:B--2---:R-:W-:Y:S05]  /*10c40*/  @!P0 NANOSLEEP.SYNCS 0x989680 ;  /* 0x009896800000895d */ /* 0x004fea0003900000 */
[----:B------:R-:W2:Y:S02]  /*10c50*/  @!P0 SYNCS.PHASECHK.TRANS64 P0, [R13+URZ+0x90], R4 ;  /* 0x000090040d0085a7 */ /* 0x000ea4000800007f */
[----:B--2---:R-:W-:Y:S05]  /*10c60*/  @!P0 BRA `(.L_x_308) ;  /* 0xfffffffc00f08947 */ /* 0x004fea000383ffff */
[----:B------:R-:W-:Y:S05]  /*10c70*/  BRA `(.L_x_341) ;  /* 0xffffffe800547947 */ /* 0x000fea000383ffff */
.L_x_316:
[----:B------:R-:W-:Y:S01]  /*10c80*/  BSSY B0, `(.L_x_342) ;  /* 0x0000006000007945 */ /* 0x000fe20003800000 */
[----:B------:R-:W-:-:S07]  /*10c90*/  IMAD.MOV.U32 R2, RZ, RZ, -0x1 ;  /* 0xffffffffff027424 */ /* 0x000fce00078e00ff */
[----:B------:R-:W-:Y:S05]  /*10ca0*/  WARPSYNC.COLLECTIVE R2, `(.L_x_343) ;  /* 0x00000000020c7348 */ /* 0x000fea0003c00000 */
[----:B------:R-:W-:Y:S02]  /*10cb0*/  ELECT P0, UR62, PT ;  /* 0x00000000003e782f */ /* 0x000fe40003800000 */
[----:B------:R-:W-:Y:S01]  /*10cc0*/  MOV R2, UR62 ;  /* 0x0000003e00027c02 */ /* 0x000fe20008000f00 */
[----:B------:R-:W-:Y:S10]  /*10cd0*/  ENDCOLLECTIVE ;  /* 0x000000000000791b */ /* 0x000ff40003800000 */
.L_x_343:
[----:B------:R-:W-:Y:S05]  /*10ce0*/  BSYNC B0 ;  /* 0x0000000000007941 */ /* 0x000fea0003800000 */
.L_x_342:
[----:B------:R-:W-:Y:S05]  /*10cf0*/  BRA `(.L_x_344) ;  /* 0xfffffff000c47947 */ /* 0x000fea000383ffff */
.L_x_320:
[----:B0-----:R0:W1:Y:S02]  /*10d00*/  SYNCS.PHASECHK.TRANS64.TRYWAIT P0, [R7+URZ], R4 ;  /* 0x00000004070075a7 */ /* 0x001064000800017f */
[----:B-1----:R-:W-:Y:S05]  /*10d10*/  @!P0 NANOSLEEP.SYNCS 0x989680 ;  /* 0x009896800000895d */ /* 0x002fea0003900000 */
[----:B------:R-:W1:Y:S02]  /*10d20*/  @!P0 SYNCS.PHASECHK.TRANS64 P0, [R7+URZ], R4 ;  /* 0x00000004070085a7 */ /* 0x000e64000800007f */
[----:B-1----:R-:W-:Y:S05]  /*10d30*/  @!P0 BRA `(.L_x_320) ;  /* 0xfffffffc00f08947 */ /* 0x002fea000383ffff */
[----:B------:R-:W-:Y:S05]  /*10d40*/  BRA `(.L_x_345) ;  /* 0xfffffff400087947 */ /* 0x000fea000383ffff */
.L_x_321:
[----:B0-----:R0:W1:Y:S02]  /*10d50*/  SYNCS.PHASECHK.TRANS64.TRYWAIT P0, [R8+URZ], R5 ;  /* 0x00000005080075a7 */ /* 0x001064000800017f */
[----:B-1----:R-:W-:Y:S05]  /*10d60*/  @!P0 NANOSLEEP.SYNCS 0x989680 ;  /* 0x009896800000895d */ /* 0x002fea0003900000 */
[----:B------:R-:W1:Y:S02]  /*10d70*/  @!P0 SYNCS.PHASECHK.TRANS64 P0, [R8+URZ], R5 ;  /* 0x00000005080085a7 */ /* 0x000e64000800007f */
[----:B-1----:R-:W-:Y:S05]  /*10d80*/  @!P0 BRA `(.L_x_321) ;  /* 0xfffffffc00f08947 */ /* 0x002fea000383ffff */
[----:B------:R-:W-:Y:S05]  /*10d90*/  BRA `(.L_x_346) ;  /* 0xfffffff400187947 */ /* 0x000fea000383ffff */
.L_x_322:
[----:B0-----:R0:W1:Y:S02]  /*10da0*/  SYNCS.PHASECHK.TRANS64.TRYWAIT P0, [R9+URZ], R4 ;  /* 0x00000004090075a7 */ /* 0x001064000800017f */
[----:B-1----:R-:W-:Y:S05]  /*10db0*/  @!P0 NANOSLEEP.SYNCS 0x989680 ;  /* 0x009896800000895d */ /* 0x002fea0003900000 */
[----:B------:R-:W1:Y:S02]  /*10dc0*/  @!P0 SYNCS.PHASECHK.TRANS64 P0, [R9+URZ], R4 ;  /* 0x00000004090085a7 */ /* 0x000e64000800007f */
[----:B-1----:R-:W-:Y:S05]  /*10dd0*/  @!P0 BRA `(.L_x_322) ;  /* 0xfffffffc00f08947 */ /* 0x002fea000383ffff */
[----:B------:R-:W-:Y:S05]  /*10de0*/  BRA `(.L_x_347) ;  /* 0xfffffff400287947 */ /* 0x000fea000383ffff */
.L_x_323:
[----:B0-----:R0:W1:Y:S02]  /*10df0*/  SYNCS.PHASECHK.TRANS64.TRYWAIT P0, [R8+URZ], R5 ;  /* 0x00000005080075a7 */ /* 0x001064000800017f */
[----:B-1----:R-:W-:Y:S05]  /*10e00*/  @!P0 NANOSLEEP.SYNCS 0x989680 ;  /* 0x009896800000895d */ /* 0x002fea0003900000 */
[----:B------:R-:W1:Y:S02]  /*10e10*/  @!P0 SYNCS.PHASECHK.TRANS64 P0, [R8+URZ], R5 ;  /* 0x00000005080085a7 */ /* 0x000e64000800007f */
[----:B-1----:R-:W-:Y:S05]  /*10e20*/  @!P0 BRA `(.L_x_323) ;  /* 0xfffffffc00f08947 */ /* 0x002fea000383ffff */
[----:B------:R-:W-:Y:S05]  /*10e30*/  BRA `(.L_x_348) ;  /* 0xfffffff400387947 */ /* 0x000fea000383ffff */
.L_x_324:
[----:B0-----:R0:W1:Y:S02]  /*10e40*/  SYNCS.PHASECHK.TRANS64.TRYWAIT P0, [R9+URZ], R4 ;  /* 0x00000004090075a7 */ /* 0x001064000800017f */
[----:B-1----:R-:W-:Y:S05]  /*10e50*/  @!P0 NANOSLEEP.SYNCS 0x989680 ;  /* 0x009896800000895d */ /* 0x002fea0003900000 */
[----:B------:R-:W1:Y:S02]  /*10e60*/  @!P0 SYNCS.PHASECHK.TRANS64 P0, [R9+URZ], R4 ;  /* 0x00000004090085a7 */ /* 0x000e64000800007f */
[----:B-1----:R-:W-:Y:S05]  /*10e70*/  @!P0 BRA `(.L_x_324) ;  /* 0xfffffffc00f08947 */ /* 0x002fea000383ffff */
[----:B------:R-:W-:Y:S05]  /*10e80*/  BRA `(.L_x_349) ;  /* 0xfffffff400487947 */ /* 0x000fea000383ffff */
.L_x_325:
[----:B0-----:R0:W1:Y:S02]  /*10e90*/  SYNCS.PHASECHK.TRANS64.TRYWAIT P0, [R8+URZ], R5 ;  /* 0x00000005080075a7 */ /* 0x001064000800017f */
[----:B-1----:R-:W-:Y:S05]  /*10ea0*/  @!P0 NANOSLEEP.SYNCS 0x989680 ;  /* 0x009896800000895d */ /* 0x002fea0003900000 */
[----:B------:R-:W1:Y:S02]  /*10eb0*/  @!P0 SYNCS.PHASECHK.TRANS64 P0, [R8+URZ], R5 ;  /* 0x00000005080085a7 */ /* 0x000e64000800007f */
[----:B-1----:R-:W-:Y:S05]  /*10ec0*/  @!P0 BRA `(.L_x_325) ;  /* 0xfffffffc00f08947 */ /* 0x002fea000383ffff */
[----:B------:R-:W-:Y:S05]  /*10ed0*/  BRA `(.L_x_350) ;  /* 0xfffffff400587947 */ /* 0x000fea000383ffff */
.L_x_326:
[----:B0-----:R0:W1:Y:S02]  /*10ee0*/  SYNCS.PHASECHK.TRANS64.TRYWAIT P0, [R9+URZ], R4 ;  /* 0x00000004090075a7 */ /* 0x001064000800017f */
[----:B-1----:R-:W-:Y:S05]  /*10ef0*/  @!P0 NANOSLEEP.SYNCS 0x989680 ;  /* 0x009896800000895d */ /* 0x002fea0003900000 */
[----:B------:R-:W1:Y:S02]  /*10f00*/  @!P0 SYNCS.PHASECHK.TRANS64 P0, [R9+URZ], R4 ;  /* 0x00000004090085a7 */ /* 0x000e64000800007f */
[----:B-1----:R-:W-:Y:S05]  /*10f10*/  @!P0 BRA `(.L_x_326) ;  /* 0xfffffffc00f08947 */ /* 0x002fea000383ffff */
[----:B------:R-:W-:Y:S05]  /*10f20*/  BRA `(.L_x_351) ;  /* 0xfffffff400687947 */ /* 0x000fea000383ffff */
.L_x_327:
[----:B0-----:R0:W1:Y:S02]  /*10f30*/  SYNCS.PHASECHK.TRANS64.TRYWAIT P0, [R8+URZ], R5 ;  /* 0x00000005080075a7 */ /* 0x001064000800017f */
[----:B-1----:R-:W-:Y:S05]  /*10f40*/  @!P0 NANOSLEEP.SYNCS 0x989680 ;  /* 0x009896800000895d */ /* 0x002fea0003900000 */
[----:B------:R-:W1:Y:S02]  /*10f50*/  @!P0 SYNCS.PHASECHK.TRANS64 P0, [R8+URZ], R5 ;  /* 0x00000005080085a7 */ /* 0x000e64000800007f */
[----:B-1----:R-:W-:Y:S05]  /*10f60*/  @!P0 BRA `(.L_x_327) ;  /* 0xfffffffc00f08947 */ /* 0x002fea000383ffff */
[----:B------:R-:W-:Y:S05]  /*10f70*/  BRA `(.L_x_352) ;  /* 0xfffffff400787947 */ /* 0x000fea000383ffff */
.L_x_328:
[----:B0-----:R0:W1:Y:S02]  /*10f80*/  SYNCS.PHASECHK.TRANS64.TRYWAIT P0, [R9+URZ], R4 ;  /* 0x00000004090075a7 */ /* 0x001064000800017f */
[----:B-1----:R-:W-:Y:S05]  /*10f90*/  @!P0 NANOSLEEP.SYNCS 0x989680 ;  /* 0x009896800000895d */ /* 0x002fea0003900000 */
[----:B------:R-:W1:Y:S02]  /*10fa0*/  @!P0 SYNCS.PHASECHK.TRANS64 P0, [R9+URZ], R4 ;  /* 0x00000004090085a7 */ /* 0x000e64000800007f */
[----:B-1----:R-:W-:Y:S05]  /*10fb0*/  @!P0 BRA `(.L_x_328) ;  /* 0xfffffffc00f08947 */ /* 0x002fea000383ffff */
[----:B------:R-:W-:Y:S05]  /*10fc0*/  BRA `(.L_x_353) ;  /* 0xfffffff400887947 */ /* 0x000fea000383ffff */
.L_x_329:
[----:B0-----:R0:W1:Y:S02]  /*10fd0*/  SYNCS.PHASECHK.TRANS64.TRYWAIT P0, [R8+URZ], R5 ;  /* 0x00000005080075a7 */ /* 0x001064000800017f */
[----:B-1----:R-:W-:Y:S05]  /*10fe0*/  @!P0 NANOSLEEP.SYNCS 0x989680 ;  /* 0x009896800000895d */ /* 0x002fea0003900000 */
[----:B------:R-:W1:Y:S02]  /*10ff0*/  @!P0 SYNCS.PHASECHK.TRANS64 P0, [R8+URZ], R5 ;  /* 0x00000005080085a7 */ /* 0x000e64000800007f */
[----:B-1----:R-:W-:Y:S05]  /*11000*/  @!P0 BRA `(.L_x_329) ;  /* 0xfffffffc00f08947 */ /* 0x002fea000383ffff */
[----:B------:R-:W-:Y:S05]  /*11010*/  BRA `(.L_x_354) ;  /* 0xfffffff400987947 */ /* 0x000fea000383ffff */
.L_x_330:
[----:B0-----:R0:W1:Y:S02]  /*11020*/  SYNCS.PHASECHK.TRANS64.TRYWAIT P0, [R9+URZ], R4 ;  /* 0x00000004090075a7 */ /* 0x001064000800017f */
[----:B-1----:R-:W-:Y:S05]  /*11030*/  @!P0 NANOSLEEP.SYNCS 0x989680 ;  /* 0x009896800000895d */ /* 0x002fea0003900000 */
[----:B------:R-:W1:Y:S02]  /*11040*/  @!P0 SYNCS.PHASECHK.TRANS64 P0, [R9+URZ], R4 ;  /* 0x00000004090085a7 */ /* 0x000e64000800007f */
[----:B-1----:R-:W-:Y:S05]  /*11050*/  @!P0 BRA `(.L_x_330) ;  /* 0xfffffffc00f08947 */ /* 0x002fea000383ffff */
[----:B------:R-:W-:Y:S05]  /*11060*/  BRA `(.L_x_355) ;  /* 0xfffffff400a87947 */ /* 0x000fea000383ffff */
.L_x_331:
[----:B0-----:R0:W1:Y:S02]  /*11070*/  SYNCS.PHASECHK.TRANS64.TRYWAIT P0, [R8+URZ], R5 ;  /* 0x00000005080075a7 */ /* 0x001064000800017f */
[----:B-1----:R-:W-:Y:S05]  /*11080*/  @!P0 NANOSLEEP.SYNCS 0x989680 ;  /* 0x009896800000895d */ /* 0x002fea0003900000 */
[----:B------:R-:W1:Y:S02]  /*11090*/  @!P0 SYNCS.PHASECHK.TRANS64 P0, [R8+URZ], R5 ;  /* 0x00000005080085a7 */ /* 0x000e64000800007f */
[----:B-1----:R-:W-:Y:S05]  /*110a0*/  @!P0 BRA `(.L_x_331) ;  /* 0xfffffffc00f08947 */ /* 0x002fea000383ffff */
[----:B------:R-:W-:Y:S05]  /*110b0*/  BRA `(.L_x_356) ;  /* 0xfffffff400b87947 */ /* 0x000fea000383ffff */
.L_x_332:
[----:B0-----:R0:W1:Y:S02]  /*110c0*/  SYNCS.PHASECHK.TRANS64.TRYWAIT P0, [R9+URZ], R4 ;  /* 0x00000004090075a7 */ /* 0x001064000800017f */
[----:B-1----:R-:W-:Y:S05]  /*110d0*/  @!P0 NANOSLEEP.SYNCS 0x989680 ;  /* 0x009896800000895d */ /* 0x002fea0003900000 */
[----:B------:R-:W1:Y:S02]  /*110e0*/  @!P0 SYNCS.PHASECHK.TRANS64 P0, [R9+URZ], R4 ;  /* 0x00000004090085a7 */ /* 0x000e64000800007f */
[----:B-1----:R-:W-:Y:S05]  /*110f0*/  @!P0 BRA `(.L_x_332) ;  /* 0xfffffffc00f08947 */ /* 0x002fea000383ffff */
[----:B------:R-:W-:Y:S05]  /*11100*/  BRA `(.L_x_357) ;  /* 0xfffffff400c87947 */ /* 0x000fea000383ffff */
.L_x_333:
[----:B0-----:R0:W1:Y:S02]  /*11110*/  SYNCS.PHASECHK.TRANS64.TRYWAIT P0, [R8+URZ], R5 ;  /* 0x00000005080075a7 */ /* 0x001064000800017f */
[----:B-1----:R-:W-:Y:S05]  /*11120*/  @!P0 NANOSLEEP.SYNCS 0x989680 ;  /* 0x009896800000895d */ /* 0x002fea0003900000 */
[----:B------:R-:W1:Y:S02]  /*11130*/  @!P0 SYNCS.PHASECHK.TRANS64 P0, [R8+URZ], R5 ;  /* 0x00000005080085a7 */ /* 0x000e64000800007f */
[----:B-1----:R-:W-:Y:S05]  /*11140*/  @!P0 BRA `(.L_x_333) ;  /* 0xfffffffc00f08947 */ /* 0x002fea000383ffff */
[----:B------:R-:W-:Y:S05]  /*11150*/  BRA `(.L_x_358) ;  /* 0xfffffff400d87947 */ /* 0x000fea000383ffff */
.L_x_334:
[----:B0-----:R0:W1:Y:S02]  /*11160*/  SYNCS.PHASECHK.TRANS64.TRYWAIT P0, [R9+URZ], R4 ;  /* 0x00000004090075a7 */ /* 0x001064000800017f */
[----:B-1----:R-:W-:Y:S05]  /*11170*/  @!P0 NANOSLEEP.SYNCS 0x989680 ;  /* 0x009896800000895d */ /* 0x002fea0003900000 */
[----:B------:R-:W1:Y:S02]  /*11180*/  @!P0 SYNCS.PHASECHK.TRANS64 P0, [R9+URZ], R4 ;  /* 0x00000004090085a7 */ /* 0x000e64000800007f */
[----:B-1----:R-:W-:Y:S05]  /*11190*/  @!P0 BRA `(.L_x_334) ;  /* 0xfffffffc00f08947 */ /* 0x002fea000383ffff */
[----:B------:R-:W-:Y:S05]  /*111a0*/  BRA `(.L_x_359) ;  /* 0xfffffff400e87947 */ /* 0x000fea000383ffff */
.L_x_335:
[----:B0-----:R0:W1:Y:S02]  /*111b0*/  SYNCS.PHASECHK.TRANS64.TRYWAIT P0, [R8+URZ], R5 ;  /* 0x00000005080075a7 */ /* 0x001064000800017f */
[----:B-1----:R-:W-:Y:S05]  /*111c0*/  @!P0 NANOSLEEP.SYNCS 0x989680 ;  /* 0x009896800000895d */ /* 0x002fea0003900000 */
[----:B------:R-:W1:Y:S02]  /*111d0*/  @!P0 SYNCS.PHASECHK.TRANS64 P0, [R8+URZ], R5 ;  /* 0x00000005080085a7 */ /* 0x000e64000800007f */
[----:B-1----:R-:W-:Y:S05]  /*111e0*/  @!P0 BRA `(.L_x_335) ;  /* 0xfffffffc00f08947 */ /* 0x002fea000383ffff */
[----:B------:R-:W-:Y:S05]  /*111f0*/  BRA `(.L_x_360) ;  /* 0xfffffff400f87947 */ /* 0x000fea000383ffff */
.L_x_336:
[----:B-1----:R1:W2:Y:S02]  /*11200*/  SYNCS.PHASECHK.TRANS64.TRYWAIT P0, [R11+URZ], R6 ;  /* 0x000000060b0075a7 */ /* 0x0022a4000800017f */
[----:B--2---:R-:W-:Y:S05]  /*11210*/  @!P0 NANOSLEEP.SYNCS 0x989680 ;  /* 0x009896800000895d */ /* 0x004fea0003900000 */
[----:B------:R-:W2:Y:S02]  /*11220*/  @!P0 SYNCS.PHASECHK.TRANS64 P0, [R11+URZ], R6 ;  /* 0x000000060b0085a7 */ /* 0x000ea4000800007f */
[----:B--2---:R-:W-:Y:S05]  /*11230*/  @!P0 BRA `(.L_x_336) ;  /* 0xfffffffc00f08947 */ /* 0x004fea000383ffff */
[----:B------:R-:W-:Y:S05]  /*11240*/  BRA `(.L_x_361) ;  /* 0xfffffff800007947 */ /* 0x000fea000383ffff */
.L_x_362:
[----:B------:R-:W-:-:S00]  /*11250*/  BRA `(.L_x_362) ;  /* 0xfffffffc00fc7947 */ /* 0x000fc0000383ffff */
[----:B------:R-:W-:-:S00]  /*11260*/  NOP ;  /* 0x0000000000007918 */ /* 0x000fc00000000000 */
        /* <DEDUP_REMOVED lines=9> */
.L_x_363:


//--------------------- .nv.shared._ZN7cutlass13device_kernelINS_4gemm6kernel13GemmUniversalIN4cute5tupleIJiiiiEEENS1_10collective13CollectiveMmaINS1_37MainloopSm90TmaGmmaWarpSpecializedFP8ILi18ENS5_IJNS4_1CILi1EEENSA_ILi2EEESB_EEENS1_35KernelTmaWarpSpecializedCooperativeEEENS5_IJNSA_ILi128EEENSA_ILi256EEENSA_ILi32EEEEEENS_12float_e5m2_tENS5_IJlSB_lEEESK_SL_NS4_8TiledMMAINS4_8MMA_AtomIJNS4_4SM904GMMA31MMA_64x256x32_F32E5M2E5M2_SS_TNILNSP_7ScaleInE1ELSR_1EEEEEENS4_6LayoutINS5_IJSC_SB_SB_EEENS5_IJSB_NSA_ILi0EEESW_EEEEENS5_IJNS4_10UnderscoreESZ_SZ_EEEEENS4_23SM90_TMA_LOAD_MULTICASTENS4_14ComposedLayoutINS4_7SwizzleILi1ELi4ELi3EEENS4_18smem_ptr_flag_bitsILi8EEENSU_INS5_IJNSA_ILi8EEESI_EEENS5_IJSI_SB_EEEEEEEvNS4_8identityENS4_13SM90_TMA_LOADES1C_vS1D_EENS_8epilogue10collective6detail29Sm90TmaWarpSpecializedAdapterINS1H_15DefaultEpilogueISK_SL_SL_NS1G_6thread17LinearCombinationISK_Li1EffLNS1L_9ScaleType4KindE0ELNS_15FloatRoundStyleE2ESK_EENS1_15EpilogueDefaultEEEEEvvEEEEvNT_6ParamsE --------------------------
	.section	.nv.shared._ZN7cutlass13device_kernelINS_4gemm6kernel13GemmUniversalIN4cute5tupleIJiiiiEEENS1_10collective13CollectiveMmaINS1_37MainloopSm90TmaGmmaWarpSpecializedFP8ILi18ENS5_IJNS4_1CILi1EEENSA_ILi2EEESB_EEENS1_35KernelTmaWarpSpecializedCooperativeEEENS5_IJNSA_ILi128EEENSA_ILi256EEENSA_ILi32EEEEEENS_12float_e5m2_tENS5_IJlSB_lEEESK_SL_NS4_8TiledMMAINS4_8MMA_AtomIJNS4_4SM904GMMA31MMA_64x256x32_F32E5M2E5M2_SS_TNILNSP_7ScaleInE1ELSR_1EEEEEENS4_6LayoutINS5_IJSC_SB_SB_EEENS5_IJSB_NSA_ILi0EEESW_EEEEENS5_IJNS4_10UnderscoreESZ_SZ_EEEEENS4_23SM90_TMA_LOAD_MULTICASTENS4_14ComposedLayoutINS4_7SwizzleILi1ELi4ELi3EEENS4_18smem_ptr_flag_bitsILi8EEENSU_INS5_IJNSA_ILi8EEESI_EEENS5_IJSI_SB_EEEEEEEvNS4_8identityENS4_13SM90_TMA_LOADES1C_vS1D_EENS_8epilogue10collective6detail29Sm90TmaWarpSpecializedAdapterINS1H_15DefaultEpilogueISK_SL_SL_NS1G_6thread17LinearCombinationISK_Li1EffLNS1L_9ScaleType4KindE0ELNS_15FloatRoundStyleE2ESK_EENS1_15EpilogueDefaultEEEEEvvEEEEvNT_6ParamsE,"aw",@nobits
	.sectionflags	@""
	.align	16
	.zero		1024


//--------------------- .nv.shared.reserved.0     --------------------------
	.section	.nv.shared.reserved.0,"aw",@nobits
	.weak		__nv_reservedSMEM_offset_0_alias
	.size		__nv_reservedSMEM_offset_0_alias, 0, 0
	.other		__nv_reservedSMEM_offset_0_alias,@"STO_CUDA_RESERVED_SHARED STV_DEFAULT"
__nv_reservedSMEM_offset_0_alias:
	.zero		0


//--------------------- .nv.global                --------------------------
	.section	.nv.global,"aw",@nobits
.nv.global:
	.type		_ZN39_INTERNAL_0c1eda60_4_k_cu_b2e5ba70_42764cute1_E,@object
	.size		_ZN39_INTERNAL_0c1eda60_4_k_cu_b2e5ba70_42764cute1_E,(_ZN39_INTERNAL_0c1eda60_4_k_cu_b2e5ba70_42764cuda3std3__45__cpo6cbeginE - _ZN39_INTERNAL_0c1eda60_4_k_cu_b2e5ba70_42764cute1_E)
_ZN39_INTERNAL_0c1eda60_4_k_cu_b2e5ba70_42764cute1_E:
	.zero		1
	.type		_ZN39_INTERNAL_0c1eda60_4_k_cu_b2e5ba70_42764cuda3std3__45__cpo6cbeginE,@object
	.size		_ZN39_INTERNAL_0c1eda60_4_k_cu_b2e5ba70_42764cuda3std3__45__cpo6cbeginE,(_ZN39_INTERNAL_0c1eda60_4_k_cu_b2e5ba70_42764cuda3std3__48in_placeE - _ZN39_INTERNAL_0c1eda60_4_k_cu_b2e5ba70_42764cuda3std3__45__cpo6cbeginE)
_ZN39_INTERNAL_0c1eda60_4_k_cu_b2e5ba70_42764cuda3std3__45__cpo6cbeginE:
	.zero		1
	.type		_ZN39_INTERNAL_0c1eda60_4_k_cu_b2e5ba70_42764cuda3std3__48in_placeE,@object
	.size		_ZN39_INTERNAL_0c1eda60_4_k_cu_b2e5ba70_42764cuda3std3__48in_placeE,(_ZN39_INTERNAL_0c1eda60_4_k_cu_b2e5ba70_42764cuda3std6ranges3__45__cpo9iter_moveE - _ZN39_INTERNAL_0c1eda60_4_k_cu_b2e5ba70_42764cuda3std3__48in_placeE)
_ZN39_INTERNAL_0c1eda60_4_k_cu_b2e5ba70_42764cuda3std3__48in_placeE:
	.zero		1
	.type		_ZN39_INTERNAL_0c1eda60_4_k_cu_b2e5ba70_42764cuda3std6ranges3__45__cpo9iter_moveE,@object
	.size		_ZN39_INTERNAL_0c1eda60_4_k_cu_b2e5ba70_42764cuda3std6ranges3__45__cpo9iter_moveE,(_ZN39_INTERNAL_0c1eda60_4_k_cu_b2e5ba70_42764cuda3std3__45__cpo5beginE - _ZN39_INTERNAL_0c1eda60_4_k_cu_b2e5ba70_42764cuda3std6ranges3__45__cpo9iter_moveE)
_ZN39_INTERNAL_0c1eda60_4_k_cu_b2e5ba70_42764cuda3std6ranges3__45__cpo9iter_moveE:
	.zero		1
	.type		_ZN39_INTERNAL_0c1eda60_4_k_cu_b2e5ba70_42764cuda3std3__45__cpo5beginE,@object
	.size		_ZN39_INTERNAL_0c1eda60_4_k_cu_b2e5ba70_42764cuda3std3__45__cpo5beginE,(_ZN39_INTERNAL_0c1eda60_4_k_cu_b2e5ba70_42764cuda3std3__441_GLOBAL__N__0c1eda60_4_k_cu_b2e5ba70_42766ignoreE - _ZN39_INTERNAL_0c1eda60_4_k_cu_b2e5ba70_42764cuda3std3__45__cpo5beginE)
_ZN39_INTERNAL_0c1eda60_4_k_cu_b2e5ba70_42764cuda3std3__45__cpo5beginE:
	.zero		1
	.type		_ZN39_INTERNAL_0c1eda60_4_k_cu_b2e5ba70_42764cuda3std3__441_GLOBAL__N__0c1eda60_4_k_cu_b2e5ba70_42766ignoreE,@object
	.size		_ZN39_INTERNAL_0c1eda60_4_k_cu_b2e5ba70_42764cuda3std3__441_GLOBAL__N__0c1eda60_4_k_cu_b2e5ba70_42766ignoreE,(_ZN39_INTERNAL_0c1eda60_4_k_cu_b2e5ba70_42764cute7productE - _ZN39_INTERNAL_0c1eda60_4_k_cu_b2e5ba70_42764cuda3std3__441_GLOBAL__N__0c1eda60_4_k_cu_b2e5ba70_42766ignoreE)
_ZN39_INTERNAL_0c1eda60_4_k_cu_b2e5ba70_42764cuda3std3__441_GLOBAL__N__0c1eda60_4_k_cu_b2e5ba70_42766ignoreE:
	.zero		1
	.type		_ZN39_INTERNAL_0c1eda60_4_k_cu_b2e5ba70_42764cute7productE,@object
	.size		_ZN39_INTERNAL_0c1eda60_4_k_cu_b2e5ba70_42764cute7productE,(_ZN39_INTERNAL_0c1eda60_4_k_cu_b2e5ba70_42764cuda3std3__45__cpo3endE - _ZN39_INTERNAL_0c1eda60_4_k_cu_b2e5ba70_42764cute7productE)
_ZN39_INTERNAL_0c1eda60_4_k_cu_b2e5ba70_42764cute7productE:
	.zero		1
	.type		_ZN39_INTERNAL_0c1eda60_4_k_cu_b2e5ba70_42764cuda3std3__45__cpo3endE,@object
	.size		_ZN39_INTERNAL_0c1eda60_4_k_cu_b2e5ba70_42764cuda3std3__45__cpo3endE,(_ZN39_INTERNAL_0c1eda60_4_k_cu_b2e5ba70_42764cuda3std3__419piecewise_constructE - _ZN39_INTERNAL_0c1eda60_4_k_cu_b2e5ba70_42764cuda3std3__45__cpo3endE)
_ZN39_INTERNAL_0c1eda60_4_k_cu_b2e5ba70_42764cuda3std3__45__cpo3endE:
	.zero		1
	.type		_ZN39_INTERNAL_0c1eda60_4_k_cu_b2e5ba70_42764cuda3std3__419piecewise_constructE,@object
	.size		_ZN39_INTERNAL_0c1eda60_4_k_cu_b2e5ba70_42764cuda3std3__419piecewise_constructE,(_ZN39_INTERNAL_0c1eda60_4_k_cu_b2e5ba70_42764cuda3std3__45__cpo4cendE - _ZN39_INTERNAL_0c1eda60_4_k_cu_b2e5ba70_42764cuda3std3__419piecewise_constructE)
_ZN39_INTERNAL_0c1eda60_4_k_cu_b2e5ba70_42764cuda3std3__419piecewise_constructE:
	.zero		1
	.type		_ZN39_INTERNAL_0c1eda60_4_k_cu_b2e5ba70_42764cuda3std3__45__cpo4cendE,@object
	.size		_ZN39_INTERNAL_0c1eda60_4_k_cu_b2e5ba70_42764cuda3std3__45__cpo4cendE,(_ZN39_INTERNAL_0c1eda60_4_k_cu_b2e5ba70_42764cuda3std6ranges3__45__cpo4swapE - _ZN39_INTERNAL_0c1eda60_4_k_cu_b2e5ba70_42764cuda3std3__45__cpo4cendE)
_ZN39_INTERNAL_0c1eda60_4_k_cu_b2e5ba70_42764cuda3std3__45__cpo4cendE:
	.zero		1
	.type		_ZN39_INTERNAL_0c1eda60_4_k_cu_b2e5ba70_42764cuda3std6ranges3__45__cpo4swapE,@object
	.size		_ZN39_INTERNAL_0c1eda60_4_k_cu_b2e5ba70_42764cuda3std6ranges3__45__cpo4swapE,(.L_7 - _ZN39_INTERNAL_0c1eda60_4_k_cu_b2e5ba70_42764cuda3std6ranges3__45__cpo4swapE)
_ZN39_INTERNAL_0c1eda60_4_k_cu_b2e5ba70_42764cuda3std6ranges3__45__cpo4swapE:
	.zero		1
.L_7:


//--------------------- .nv.constant0._ZN7cutlass13device_kernelINS_4gemm6kernel13GemmUniversalIN4cute5tupleIJiiiiEEENS1_10collective13CollectiveMmaINS1_37MainloopSm90TmaGmmaWarpSpecializedFP8ILi18ENS5_IJNS4_1CILi1EEENSA_ILi2EEESB_EEENS1_35KernelTmaWarpSpecializedCooperativeEEENS5_IJNSA_ILi128EEENSA_ILi256EEENSA_ILi32EEEEEENS_12float_e5m2_tENS5_IJlSB_lEEESK_SL_NS4_8TiledMMAINS4_8MMA_AtomIJNS4_4SM904GMMA31MMA_64x256x32_F32E5M2E5M2_SS_TNILNSP_7ScaleInE1ELSR_1EEEEEENS4_6LayoutINS5_IJSC_SB_SB_EEENS5_IJSB_NSA_ILi0EEESW_EEEEENS5_IJNS4_10UnderscoreESZ_SZ_EEEEENS4_23SM90_TMA_LOAD_MULTICASTENS4_14ComposedLayoutINS4_7SwizzleILi1ELi4ELi3EEENS4_18smem_ptr_flag_bitsILi8EEENSU_INS5_IJNSA_ILi8EEESI_EEENS5_IJSI_SB_EEEEEEEvNS4_8identityENS4_13SM90_TMA_LOADES1C_vS1D_EENS_8epilogue10collective6detail29Sm90TmaWarpSpecializedAdapterINS1H_15DefaultEpilogueISK_SL_SL_NS1G_6thread17LinearCombinationISK_Li1EffLNS1L_9ScaleType4KindE0ELNS_15FloatRoundStyleE2ESK_EENS1_15EpilogueDefaultEEEEEvvEEEEvNT_6ParamsE --------------------------
	.section	.nv.constant0._ZN7cutlass13device_kernelINS_4gemm6kernel13GemmUniversalIN4cute5tupleIJiiiiEEENS1_10collective13CollectiveMmaINS1_37MainloopSm90TmaGmmaWarpSpecializedFP8ILi18ENS5_IJNS4_1CILi1EEENSA_ILi2EEESB_EEENS1_35KernelTmaWarpSpecializedCooperativeEEENS5_IJNSA_ILi128EEENSA_ILi256EEENSA_ILi32EEEEEENS_12float_e5m2_tENS5_IJlSB_lEEESK_SL_NS4_8TiledMMAINS4_8MMA_AtomIJNS4_4SM904GMMA31MMA_64x256x32_F32E5M2E5M2_SS_TNILNSP_7ScaleInE1ELSR_1EEEEEENS4_6LayoutINS5_IJSC_SB_SB_EEENS5_IJSB_NSA_ILi0EEESW_EEEEENS5_IJNS4_10UnderscoreESZ_SZ_EEEEENS4_23SM90_TMA_LOAD_MULTICASTENS4_14ComposedLayoutINS4_7SwizzleILi1ELi4ELi3EEENS4_18smem_ptr_flag_bitsILi8EEENSU_INS5_IJNSA_ILi8EEESI_EEENS5_IJSI_SB_EEEEEEEvNS4_8identityENS4_13SM90_TMA_LOADES1C_vS1D_EENS_8epilogue10collective6detail29Sm90TmaWarpSpecializedAdapterINS1H_15DefaultEpilogueISK_SL_SL_NS1G_6thread17LinearCombinationISK_Li1EffLNS1L_9ScaleType4KindE0ELNS_15FloatRoundStyleE2ESK_EENS1_15EpilogueDefaultEEEEEvvEEEEvNT_6ParamsE,"a",@progbits
	.sectionflags	@""
	.align	4
.nv.constant0._ZN7cutlass13device_kernelINS_4gemm6kernel13GemmUniversalIN4cute5tupleIJiiiiEEENS1_10collective13CollectiveMmaINS1_37MainloopSm90TmaGmmaWarpSpecializedFP8ILi18ENS5_IJNS4_1CILi1EEENSA_ILi2EEESB_EEENS1_35KernelTmaWarpSpecializedCooperativeEEENS5_IJNSA_ILi128EEENSA_ILi256EEENSA_ILi32EEEEEENS_12float_e5m2_tENS5_IJlSB_lEEESK_SL_NS4_8TiledMMAINS4_8MMA_AtomIJNS4_4SM904GMMA31MMA_64x256x32_F32E5M2E5M2_SS_TNILNSP_7ScaleInE1ELSR_1EEEEEENS4_6LayoutINS5_IJSC_SB_SB_EEENS5_IJSB_NSA_ILi0EEESW_EEEEENS5_IJNS4_10UnderscoreESZ_SZ_EEEEENS4_23SM90_TMA_LOAD_MULTICASTENS4_14ComposedLayoutINS4_7SwizzleILi1ELi4ELi3EEENS4_18smem_ptr_flag_bitsILi8EEENSU_INS5_IJNSA_ILi8EEESI_EEENS5_IJSI_SB_EEEEEEEvNS4_8identityENS4_13SM90_TMA_LOADES1C_vS1D_EENS_8epilogue10collective6detail29Sm90TmaWarpSpecializedAdapterINS1H_15DefaultEpilogueISK_SL_SL_NS1G_6thread17LinearCombinationISK_Li1EffLNS1L_9ScaleType4KindE0ELNS_15FloatRoundStyleE2ESK_EENS1_15EpilogueDefaultEEEEEvvEEEEvNT_6ParamsE:
	.zero		1664


//--------------------- SYMBOLS --------------------------

	.type		.nv.reservedSmem.offset0,@object
	.size		.nv.reservedSmem.offset0,0x4
